//
// Generated by NVIDIA NVVM Compiler
//
// Compiler Build ID: CL-36424714
// Cuda compilation tools, release 13.0, V13.0.88
// Based on NVVM 20.0.0
//

.version 9.0
.target sm_100
.address_size 64

	// .globl	mean_ad_batch_f32
// _ZZ17mean_ad_batch_f32E9warp_sums has been demoted
.extern .shared .align 16 .b8 s_ring[];
.extern .shared .align 16 .b8 smem[];

.visible .entry mean_ad_batch_f32(
	.param .u64 .ptr .align 1 mean_ad_batch_f32_param_0,
	.param .u64 .ptr .align 1 mean_ad_batch_f32_param_1,
	.param .u64 .ptr .align 1 mean_ad_batch_f32_param_2,
	.param .u32 mean_ad_batch_f32_param_3,
	.param .u32 mean_ad_batch_f32_param_4,
	.param .u32 mean_ad_batch_f32_param_5,
	.param .u64 .ptr .align 1 mean_ad_batch_f32_param_6
)
{
	.reg .pred 	%p<58>;
	.reg .b32 	%r<215>;
	.reg .b32 	%f<249>;
	.reg .b64 	%rd<50>;
	// demoted variable
	.shared .align 4 .b8 _ZZ17mean_ad_batch_f32E9warp_sums[128];
	ld.param.u64 	%rd18, [mean_ad_batch_f32_param_0];
	ld.param.u64 	%rd16, [mean_ad_batch_f32_param_1];
	ld.param.u64 	%rd17, [mean_ad_batch_f32_param_2];
	ld.param.u32 	%r74, [mean_ad_batch_f32_param_3];
	ld.param.u32 	%r75, [mean_ad_batch_f32_param_4];
	ld.param.u32 	%r76, [mean_ad_batch_f32_param_5];
	ld.param.u64 	%rd19, [mean_ad_batch_f32_param_6];
	cvta.to.global.u64 	%rd1, %rd19;
	cvta.to.global.u64 	%rd2, %rd18;
	mov.u32 	%r1, %ctaid.x;
	setp.ge.s32 	%p1, %r1, %r76;
	setp.lt.s32 	%p2, %r75, 1;
	or.pred  	%p3, %p2, %p1;
	@%p3 bra 	$L__BB0_60;
	cvta.to.global.u64 	%rd20, %rd16;
	cvta.to.global.u64 	%rd21, %rd17;
	mul.wide.u32 	%rd22, %r1, 4;
	add.s64 	%rd23, %rd20, %rd22;
	ld.global.nc.u32 	%r77, [%rd23];
	cvt.s64.s32 	%rd4, %r77;
	setp.lt.s64 	%p4, %rd4, 1;
	add.s64 	%rd24, %rd21, %rd22;
	ld.global.nc.u32 	%r2, [%rd24];
	@%p4 bra 	$L__BB0_60;
	mul.lo.s32 	%r3, %r75, %r1;
	mov.u32 	%r4, %tid.x;
	setp.ge.u32 	%p5, %r4, %r75;
	@%p5 bra 	$L__BB0_5;
	mov.u32 	%r5, %ntid.x;
	mov.u32 	%r191, %r4;
$L__BB0_4:
	add.s32 	%r78, %r191, %r3;
	mul.wide.s32 	%rd25, %r78, 4;
	add.s64 	%rd26, %rd1, %rd25;
	mov.b32 	%r79, 2147483647;
	st.global.u32 	[%rd26], %r79;
	add.s32 	%r191, %r191, %r5;
	setp.lt.s32 	%p6, %r191, %r75;
	@%p6 bra 	$L__BB0_4;
$L__BB0_5:
	bar.sync 	0;
	setp.ge.s32 	%p7, %r2, %r75;
	@%p7 bra 	$L__BB0_60;
	cvt.u32.u64 	%r80, %rd4;
	setp.ge.u32 	%p8, %r4, %r80;
	mov.f32 	%f196, 0f00000000;
	@%p8 bra 	$L__BB0_11;
	mov.f32 	%f196, 0f00000000;
	mov.u32 	%r8, %ntid.x;
	mov.u32 	%r192, %r4;
$L__BB0_8:
	add.s32 	%r10, %r192, %r74;
	setp.ge.s32 	%p9, %r10, %r75;
	@%p9 bra 	$L__BB0_10;
	mul.wide.s32 	%rd27, %r10, 4;
	add.s64 	%rd28, %rd2, %rd27;
	ld.global.nc.f32 	%f105, [%rd28];
	add.f32 	%f196, %f196, %f105;
$L__BB0_10:
	add.s32 	%r192, %r192, %r8;
	setp.lt.s32 	%p10, %r192, %r80;
	@%p10 bra 	$L__BB0_8;
$L__BB0_11:
	and.b32  	%r12, %r4, 31;
	mov.b32 	%r82, %f196;
	shfl.sync.down.b32	%r83|%p11, %r82, 16, 31, -1;
	mov.b32 	%f106, %r83;
	add.f32 	%f107, %f196, %f106;
	mov.b32 	%r84, %f107;
	shfl.sync.down.b32	%r85|%p12, %r84, 8, 31, -1;
	mov.b32 	%f108, %r85;
	add.f32 	%f109, %f107, %f108;
	mov.b32 	%r86, %f109;
	shfl.sync.down.b32	%r87|%p13, %r86, 4, 31, -1;
	mov.b32 	%f110, %r87;
	add.f32 	%f111, %f109, %f110;
	mov.b32 	%r88, %f111;
	shfl.sync.down.b32	%r89|%p14, %r88, 2, 31, -1;
	mov.b32 	%f112, %r89;
	add.f32 	%f113, %f111, %f112;
	mov.b32 	%r90, %f113;
	shfl.sync.down.b32	%r91|%p15, %r90, 1, 31, -1;
	mov.b32 	%f114, %r91;
	add.f32 	%f5, %f113, %f114;
	setp.ne.s32 	%p16, %r12, 0;
	@%p16 bra 	$L__BB0_13;
	shr.u32 	%r92, %r4, 3;
	mov.u32 	%r93, _ZZ17mean_ad_batch_f32E9warp_sums;
	add.s32 	%r94, %r93, %r92;
	st.shared.f32 	[%r94], %f5;
$L__BB0_13:
	bar.sync 	0;
	setp.gt.u32 	%p17, %r4, 31;
	mov.b32 	%r193, 0;
	@%p17 bra 	$L__BB0_17;
	mov.u32 	%r96, %ntid.x;
	add.s32 	%r97, %r96, 31;
	shr.u32 	%r98, %r97, 5;
	setp.ge.u32 	%p18, %r12, %r98;
	mov.f32 	%f198, 0f00000000;
	@%p18 bra 	$L__BB0_16;
	shl.b32 	%r99, %r12, 2;
	mov.u32 	%r100, _ZZ17mean_ad_batch_f32E9warp_sums;
	add.s32 	%r101, %r100, %r99;
	ld.shared.f32 	%f198, [%r101];
$L__BB0_16:
	setp.eq.s32 	%p19, %r12, 0;
	mov.b32 	%r102, %f198;
	shfl.sync.down.b32	%r103|%p20, %r102, 16, 31, -1;
	mov.b32 	%f116, %r103;
	add.f32 	%f117, %f198, %f116;
	mov.b32 	%r104, %f117;
	shfl.sync.down.b32	%r105|%p21, %r104, 8, 31, -1;
	mov.b32 	%f118, %r105;
	add.f32 	%f119, %f117, %f118;
	mov.b32 	%r106, %f119;
	shfl.sync.down.b32	%r107|%p22, %r106, 4, 31, -1;
	mov.b32 	%f120, %r107;
	add.f32 	%f121, %f119, %f120;
	mov.b32 	%r108, %f121;
	shfl.sync.down.b32	%r109|%p23, %r108, 2, 31, -1;
	mov.b32 	%f122, %r109;
	add.f32 	%f123, %f121, %f122;
	mov.b32 	%r110, %f123;
	shfl.sync.down.b32	%r111|%p24, %r110, 1, 31, -1;
	mov.b32 	%f124, %r111;
	add.f32 	%f125, %f123, %f124;
	mov.b32 	%r112, %f125;
	selp.b32 	%r193, %r112, 0, %p19;
$L__BB0_17:
	shfl.sync.idx.b32	%r114|%p25, %r193, 0, 31, -1;
	mov.b32 	%f224, %r114;
	add.s32 	%r15, %r80, %r74;
	setp.gt.s32 	%p26, %r15, %r75;
	@%p26 bra 	$L__BB0_60;
	cvt.rn.f32.u32 	%f126, %r80;
	rcp.rn.f32 	%f9, %f126;
	mul.f32 	%f225, %f9, %f224;
	setp.ne.s32 	%p27, %r4, 0;
	@%p27 bra 	$L__BB0_60;
	add.s32 	%r201, %r15, -1;
	add.s32 	%r210, %r201, %r80;
	min.s32 	%r18, %r210, %r75;
	setp.lt.s32 	%p28, %r18, %r15;
	mov.b32 	%r203, 0;
	mov.f32 	%f226, 0f00000000;
	@%p28 bra 	$L__BB0_40;
	sub.s32 	%r120, %r18, %r15;
	add.s32 	%r19, %r120, 1;
	and.b32  	%r20, %r19, 3;
	setp.lt.u32 	%p29, %r120, 3;
	mov.f32 	%f226, 0f00000000;
	mov.b32 	%r203, 0;
	@%p29 bra 	$L__BB0_35;
	add.s32 	%r195, %r15, 1;
	and.b32  	%r122, %r19, -4;
	neg.s32 	%r194, %r122;
	mov.f32 	%f226, 0f00000000;
	mov.b32 	%r203, 0;
$L__BB0_22:
	add.s32 	%r124, %r195, -2;
	cvt.s64.s32 	%rd29, %r124;
	mul.wide.s32 	%rd30, %r124, 4;
	add.s64 	%rd5, %rd2, %rd30;
	ld.global.nc.f32 	%f131, [%rd5];
	sub.f32 	%f132, %f131, %f225;
	abs.f32 	%f133, %f132;
	add.s32 	%r125, %r203, 1;
	shl.b32 	%r126, %r203, 2;
	mov.u32 	%r127, s_ring;
	add.s32 	%r128, %r127, %r126;
	st.shared.f32 	[%r128], %f133;
	setp.eq.s32 	%p30, %r125, %r80;
	selp.b32 	%r26, 0, %r125, %p30;
	add.f32 	%f14, %f226, %f133;
	add.s32 	%r129, %r195, -1;
	setp.lt.s32 	%p31, %r129, %r75;
	sub.s64 	%rd31, %rd29, %rd4;
	shl.b64 	%rd32, %rd31, 2;
	add.s64 	%rd6, %rd2, %rd32;
	@%p31 bra 	$L__BB0_24;
	ld.global.nc.f32 	%f202, [%rd5+4];
	bra.uni 	$L__BB0_25;
$L__BB0_24:
	ld.global.nc.f32 	%f202, [%rd5+4];
	ld.global.nc.f32 	%f134, [%rd6+4];
	sub.f32 	%f135, %f202, %f134;
	add.f32 	%f224, %f224, %f135;
	mul.f32 	%f225, %f9, %f224;
$L__BB0_25:
	sub.f32 	%f136, %f202, %f225;
	abs.f32 	%f137, %f136;
	add.s32 	%r131, %r26, 1;
	shl.b32 	%r132, %r26, 2;
	add.s32 	%r134, %r127, %r132;
	st.shared.f32 	[%r134], %f137;
	setp.eq.s32 	%p32, %r131, %r80;
	selp.b32 	%r27, 0, %r131, %p32;
	add.f32 	%f22, %f14, %f137;
	setp.lt.s32 	%p33, %r195, %r75;
	@%p33 bra 	$L__BB0_27;
	ld.global.nc.f32 	%f205, [%rd5+8];
	bra.uni 	$L__BB0_28;
$L__BB0_27:
	ld.global.nc.f32 	%f205, [%rd5+8];
	ld.global.nc.f32 	%f138, [%rd6+8];
	sub.f32 	%f139, %f205, %f138;
	add.f32 	%f224, %f224, %f139;
	mul.f32 	%f225, %f9, %f224;
$L__BB0_28:
	sub.f32 	%f140, %f205, %f225;
	abs.f32 	%f141, %f140;
	add.s32 	%r136, %r27, 1;
	shl.b32 	%r137, %r27, 2;
	add.s32 	%r139, %r127, %r137;
	st.shared.f32 	[%r139], %f141;
	setp.eq.s32 	%p34, %r136, %r80;
	selp.b32 	%r28, 0, %r136, %p34;
	add.f32 	%f30, %f22, %f141;
	add.s32 	%r140, %r195, 1;
	setp.lt.s32 	%p35, %r140, %r75;
	@%p35 bra 	$L__BB0_30;
	ld.global.nc.f32 	%f208, [%rd5+12];
	bra.uni 	$L__BB0_31;
$L__BB0_30:
	ld.global.nc.f32 	%f208, [%rd5+12];
	ld.global.nc.f32 	%f142, [%rd6+12];
	sub.f32 	%f143, %f208, %f142;
	add.f32 	%f224, %f224, %f143;
	mul.f32 	%f225, %f9, %f224;
$L__BB0_31:
	sub.f32 	%f144, %f208, %f225;
	abs.f32 	%f145, %f144;
	add.s32 	%r142, %r28, 1;
	shl.b32 	%r143, %r28, 2;
	add.s32 	%r145, %r127, %r143;
	st.shared.f32 	[%r145], %f145;
	setp.eq.s32 	%p36, %r142, %r80;
	selp.b32 	%r203, 0, %r142, %p36;
	add.f32 	%f226, %f30, %f145;
	add.s32 	%r146, %r195, 2;
	setp.ge.s32 	%p37, %r146, %r75;
	@%p37 bra 	$L__BB0_33;
	ld.global.nc.f32 	%f146, [%rd5+16];
	ld.global.nc.f32 	%f147, [%rd6+16];
	sub.f32 	%f148, %f146, %f147;
	add.f32 	%f224, %f224, %f148;
	mul.f32 	%f225, %f9, %f224;
$L__BB0_33:
	add.s32 	%r195, %r195, 4;
	add.s32 	%r194, %r194, 4;
	setp.ne.s32 	%p38, %r194, 0;
	@%p38 bra 	$L__BB0_22;
	add.s32 	%r201, %r195, -2;
$L__BB0_35:
	setp.eq.s32 	%p39, %r20, 0;
	@%p39 bra 	$L__BB0_40;
	mul.wide.u32 	%rd33, %r80, 4;
	sub.s64 	%rd34, %rd2, %rd33;
	add.s64 	%rd7, %rd34, 4;
	neg.s32 	%r200, %r20;
	mov.u32 	%r151, s_ring;
$L__BB0_37:
	.pragma "nounroll";
	mul.wide.s32 	%rd8, %r201, 4;
	add.s64 	%rd35, %rd2, %rd8;
	add.s64 	%rd9, %rd35, 4;
	ld.global.nc.f32 	%f149, [%rd35];
	sub.f32 	%f150, %f149, %f225;
	abs.f32 	%f151, %f150;
	add.s32 	%r149, %r203, 1;
	shl.b32 	%r150, %r203, 2;
	add.s32 	%r152, %r151, %r150;
	st.shared.f32 	[%r152], %f151;
	setp.eq.s32 	%p40, %r149, %r80;
	selp.b32 	%r203, 0, %r149, %p40;
	add.f32 	%f226, %f226, %f151;
	add.s32 	%r201, %r201, 1;
	setp.ge.s32 	%p41, %r201, %r75;
	@%p41 bra 	$L__BB0_39;
	ld.global.nc.f32 	%f152, [%rd9];
	add.s64 	%rd36, %rd7, %rd8;
	ld.global.nc.f32 	%f153, [%rd36];
	sub.f32 	%f154, %f152, %f153;
	add.f32 	%f224, %f224, %f154;
	mul.f32 	%f225, %f9, %f224;
$L__BB0_39:
	add.s32 	%r200, %r200, 1;
	setp.ne.s32 	%p42, %r200, 0;
	@%p42 bra 	$L__BB0_37;
$L__BB0_40:
	mul.f32 	%f155, %f9, %f226;
	add.s32 	%r153, %r2, %r3;
	mul.wide.s32 	%rd37, %r153, 4;
	add.s64 	%rd38, %rd1, %rd37;
	st.global.f32 	[%rd38], %f155;
	setp.ge.s32 	%p43, %r210, %r75;
	@%p43 bra 	$L__BB0_60;
	add.s32 	%r44, %r15, %r80;
	sub.s32 	%r155, %r75, %r44;
	add.s32 	%r156, %r155, 1;
	and.b32  	%r45, %r156, 3;
	setp.eq.s32 	%p44, %r45, 0;
	@%p44 bra 	$L__BB0_46;
	add.s32 	%r158, %r74, %r3;
	shl.b32 	%r159, %r80, 1;
	add.s32 	%r160, %r158, %r159;
	add.s32 	%r205, %r160, -1;
	mul.wide.u32 	%rd39, %r80, 4;
	sub.s64 	%rd40, %rd2, %rd39;
	add.s64 	%rd10, %rd40, 4;
	neg.s32 	%r204, %r45;
	mov.u32 	%r206, %r44;
	mov.u32 	%r208, %r210;
$L__BB0_43:
	.pragma "nounroll";
	mov.u32 	%r210, %r206;
	mul.wide.s32 	%rd41, %r205, 4;
	add.s64 	%rd42, %rd1, %rd41;
	mul.wide.s32 	%rd11, %r208, 4;
	add.s64 	%rd43, %rd2, %rd11;
	add.s64 	%rd12, %rd43, 4;
	ld.global.nc.f32 	%f156, [%rd43];
	sub.f32 	%f157, %f156, %f225;
	abs.f32 	%f158, %f157;
	shl.b32 	%r162, %r203, 2;
	mov.u32 	%r163, s_ring;
	add.s32 	%r164, %r163, %r162;
	ld.shared.f32 	%f159, [%r164];
	st.shared.f32 	[%r164], %f158;
	add.s32 	%r165, %r203, 1;
	setp.eq.s32 	%p45, %r165, %r80;
	selp.b32 	%r203, 0, %r165, %p45;
	sub.f32 	%f160, %f158, %f159;
	add.f32 	%f226, %f226, %f160;
	mul.f32 	%f161, %f9, %f226;
	st.global.f32 	[%rd42], %f161;
	setp.ge.s32 	%p46, %r210, %r75;
	@%p46 bra 	$L__BB0_45;
	ld.global.nc.f32 	%f162, [%rd12];
	add.s64 	%rd44, %rd10, %rd11;
	ld.global.nc.f32 	%f163, [%rd44];
	sub.f32 	%f164, %f162, %f163;
	add.f32 	%f224, %f224, %f164;
	mul.f32 	%f225, %f9, %f224;
$L__BB0_45:
	add.s32 	%r206, %r210, 1;
	add.s32 	%r205, %r205, 1;
	add.s32 	%r204, %r204, 1;
	setp.ne.s32 	%p47, %r204, 0;
	add.s32 	%r208, %r208, 1;
	@%p47 bra 	$L__BB0_43;
$L__BB0_46:
	sub.s32 	%r166, %r75, %r44;
	setp.lt.u32 	%p48, %r166, 3;
	@%p48 bra 	$L__BB0_60;
	add.s32 	%r213, %r210, 2;
	sub.s32 	%r212, %r210, %r75;
	add.s32 	%r211, %r210, %r3;
$L__BB0_48:
	add.s32 	%r167, %r213, -2;
	cvt.s64.s32 	%rd45, %r167;
	mul.wide.s32 	%rd46, %r167, 4;
	add.s64 	%rd13, %rd2, %rd46;
	ld.global.nc.f32 	%f165, [%rd13];
	sub.f32 	%f166, %f165, %f225;
	abs.f32 	%f167, %f166;
	shl.b32 	%r168, %r203, 2;
	mov.u32 	%r169, s_ring;
	add.s32 	%r170, %r169, %r168;
	ld.shared.f32 	%f168, [%r170];
	st.shared.f32 	[%r170], %f167;
	sub.f32 	%f169, %f167, %f168;
	add.f32 	%f74, %f226, %f169;
	mul.f32 	%f170, %f9, %f74;
	mul.wide.s32 	%rd47, %r211, 4;
	add.s64 	%rd14, %rd1, %rd47;
	st.global.f32 	[%rd14], %f170;
	add.s32 	%r171, %r213, -1;
	setp.lt.s32 	%p49, %r171, %r75;
	sub.s64 	%rd48, %rd45, %rd4;
	shl.b64 	%rd49, %rd48, 2;
	add.s64 	%rd15, %rd2, %rd49;
	@%p49 bra 	$L__BB0_50;
	ld.global.nc.f32 	%f238, [%rd13+4];
	bra.uni 	$L__BB0_51;
$L__BB0_50:
	ld.global.nc.f32 	%f238, [%rd13+4];
	ld.global.nc.f32 	%f171, [%rd15+4];
	sub.f32 	%f172, %f238, %f171;
	add.f32 	%f224, %f224, %f172;
	mul.f32 	%f225, %f9, %f224;
$L__BB0_51:
	add.s32 	%r172, %r203, 1;
	setp.eq.s32 	%p50, %r172, %r80;
	selp.b32 	%r67, 0, %r172, %p50;
	sub.f32 	%f173, %f238, %f225;
	abs.f32 	%f174, %f173;
	shl.b32 	%r174, %r67, 2;
	add.s32 	%r176, %r169, %r174;
	ld.shared.f32 	%f175, [%r176];
	st.shared.f32 	[%r176], %f174;
	sub.f32 	%f176, %f174, %f175;
	add.f32 	%f82, %f74, %f176;
	mul.f32 	%f177, %f9, %f82;
	st.global.f32 	[%rd14+4], %f177;
	setp.lt.s32 	%p51, %r213, %r75;
	@%p51 bra 	$L__BB0_53;
	ld.global.nc.f32 	%f241, [%rd13+8];
	bra.uni 	$L__BB0_54;
$L__BB0_53:
	ld.global.nc.f32 	%f241, [%rd13+8];
	ld.global.nc.f32 	%f178, [%rd15+8];
	sub.f32 	%f179, %f241, %f178;
	add.f32 	%f224, %f224, %f179;
	mul.f32 	%f225, %f9, %f224;
$L__BB0_54:
	add.s32 	%r177, %r67, 1;
	setp.eq.s32 	%p52, %r177, %r80;
	selp.b32 	%r68, 0, %r177, %p52;
	sub.f32 	%f180, %f241, %f225;
	abs.f32 	%f181, %f180;
	shl.b32 	%r179, %r68, 2;
	add.s32 	%r181, %r169, %r179;
	ld.shared.f32 	%f182, [%r181];
	st.shared.f32 	[%r181], %f181;
	sub.f32 	%f183, %f181, %f182;
	add.f32 	%f90, %f82, %f183;
	mul.f32 	%f184, %f9, %f90;
	st.global.f32 	[%rd14+8], %f184;
	add.s32 	%r182, %r213, 1;
	setp.lt.s32 	%p53, %r182, %r75;
	@%p53 bra 	$L__BB0_56;
	ld.global.nc.f32 	%f244, [%rd13+12];
	bra.uni 	$L__BB0_57;
$L__BB0_56:
	ld.global.nc.f32 	%f244, [%rd13+12];
	ld.global.nc.f32 	%f185, [%rd15+12];
	sub.f32 	%f186, %f244, %f185;
	add.f32 	%f224, %f224, %f186;
	mul.f32 	%f225, %f9, %f224;
$L__BB0_57:
	add.s32 	%r183, %r68, 1;
	setp.eq.s32 	%p54, %r183, %r80;
	selp.b32 	%r69, 0, %r183, %p54;
	sub.f32 	%f187, %f244, %f225;
	abs.f32 	%f188, %f187;
	shl.b32 	%r185, %r69, 2;
	add.s32 	%r187, %r169, %r185;
	ld.shared.f32 	%f189, [%r187];
	st.shared.f32 	[%r187], %f188;
	sub.f32 	%f190, %f188, %f189;
	add.f32 	%f226, %f90, %f190;
	mul.f32 	%f191, %f9, %f226;
	st.global.f32 	[%rd14+12], %f191;
	add.s32 	%r188, %r213, 2;
	setp.ge.s32 	%p55, %r188, %r75;
	@%p55 bra 	$L__BB0_59;
	ld.global.nc.f32 	%f192, [%rd13+16];
	ld.global.nc.f32 	%f193, [%rd15+16];
	sub.f32 	%f194, %f192, %f193;
	add.f32 	%f224, %f224, %f194;
	mul.f32 	%f225, %f9, %f224;
$L__BB0_59:
	add.s32 	%r189, %r69, 1;
	add.s32 	%r213, %r213, 4;
	add.s32 	%r212, %r212, 4;
	add.s32 	%r211, %r211, 4;
	setp.ne.s32 	%p56, %r212, 0;
	setp.eq.s32 	%p57, %r189, %r80;
	selp.b32 	%r203, 0, %r189, %p57;
	@%p56 bra 	$L__BB0_48;
$L__BB0_60:
	ret;

}
	// .globl	mean_ad_many_series_one_param_f32
.visible .entry mean_ad_many_series_one_param_f32(
	.param .u64 .ptr .align 1 mean_ad_many_series_one_param_f32_param_0,
	.param .u32 mean_ad_many_series_one_param_f32_param_1,
	.param .u32 mean_ad_many_series_one_param_f32_param_2,
	.param .u32 mean_ad_many_series_one_param_f32_param_3,
	.param .u64 .ptr .align 1 mean_ad_many_series_one_param_f32_param_4,
	.param .u64 .ptr .align 1 mean_ad_many_series_one_param_f32_param_5
)
{
	.reg .pred 	%p<52>;
	.reg .b32 	%r<199>;
	.reg .b32 	%f<277>;
	.reg .b64 	%rd<236>;

	ld.param.u64 	%rd49, [mean_ad_many_series_one_param_f32_param_0];
	ld.param.u32 	%r96, [mean_ad_many_series_one_param_f32_param_1];
	ld.param.u32 	%r97, [mean_ad_many_series_one_param_f32_param_2];
	ld.param.u32 	%r98, [mean_ad_many_series_one_param_f32_param_3];
	ld.param.u64 	%rd48, [mean_ad_many_series_one_param_f32_param_4];
	ld.param.u64 	%rd50, [mean_ad_many_series_one_param_f32_param_5];
	cvta.to.global.u64 	%rd1, %rd50;
	cvta.to.global.u64 	%rd2, %rd49;
	min.s32 	%r99, %r96, %r97;
	min.s32 	%r100, %r99, %r98;
	setp.lt.s32 	%p1, %r100, 1;
	@%p1 bra 	$L__BB1_63;
	mov.u32 	%r101, %ctaid.x;
	mov.u32 	%r102, %ntid.x;
	mov.u32 	%r1, %tid.x;
	mad.lo.s32 	%r2, %r101, %r102, %r1;
	setp.ge.s32 	%p2, %r2, %r97;
	@%p2 bra 	$L__BB1_63;
	cvt.s64.s32 	%rd3, %r2;
	cvta.to.global.u64 	%rd51, %rd48;
	mul.wide.s32 	%rd52, %r2, 4;
	add.s64 	%rd53, %rd51, %rd52;
	ld.global.nc.u32 	%r3, [%rd53];
	setp.ge.u32 	%p3, %r3, %r98;
	@%p3 bra 	$L__BB1_63;
	shl.b32 	%r4, %r96, 1;
	add.s32 	%r190, %r4, %r3;
	add.s32 	%r5, %r190, -2;
	min.u32 	%r6, %r5, %r98;
	setp.eq.s32 	%p4, %r5, 0;
	@%p4 bra 	$L__BB1_15;
	setp.lt.u32 	%p5, %r6, 8;
	mov.b32 	%r173, 0;
	@%p5 bra 	$L__BB1_7;
	and.b32  	%r173, %r6, 2147483640;
	neg.s32 	%r171, %r173;
	mul.wide.u32 	%rd54, %r97, 8;
	add.s64 	%rd4, %rd1, %rd54;
	mul.wide.u32 	%rd55, %r97, 12;
	add.s64 	%rd5, %rd1, %rd55;
	mul.wide.u32 	%rd56, %r97, 16;
	add.s64 	%rd6, %rd1, %rd56;
	mul.wide.u32 	%rd57, %r97, 20;
	add.s64 	%rd7, %rd1, %rd57;
	mul.wide.u32 	%rd58, %r97, 24;
	add.s64 	%rd8, %rd1, %rd58;
	mul.wide.u32 	%rd59, %r97, 28;
	add.s64 	%rd9, %rd1, %rd59;
	shl.b32 	%r107, %r97, 3;
	mov.u32 	%r170, %r2;
$L__BB1_6:
	.pragma "nounroll";
	mul.wide.s32 	%rd60, %r170, 4;
	mul.wide.u32 	%rd61, %r97, 4;
	add.s64 	%rd62, %rd1, %rd60;
	add.s64 	%rd63, %rd62, %rd61;
	add.s64 	%rd64, %rd4, %rd60;
	add.s64 	%rd65, %rd5, %rd60;
	add.s64 	%rd66, %rd6, %rd60;
	add.s64 	%rd67, %rd7, %rd60;
	add.s64 	%rd68, %rd8, %rd60;
	add.s64 	%rd69, %rd9, %rd60;
	mov.b32 	%r106, 2147483647;
	st.global.u32 	[%rd62], %r106;
	st.global.u32 	[%rd63], %r106;
	st.global.u32 	[%rd64], %r106;
	st.global.u32 	[%rd65], %r106;
	st.global.u32 	[%rd66], %r106;
	st.global.u32 	[%rd67], %r106;
	st.global.u32 	[%rd68], %r106;
	st.global.u32 	[%rd69], %r106;
	add.s32 	%r171, %r171, 8;
	add.s32 	%r170, %r170, %r107;
	setp.ne.s32 	%p6, %r171, 0;
	@%p6 bra 	$L__BB1_6;
$L__BB1_7:
	and.b32  	%r14, %r6, 7;
	setp.eq.s32 	%p7, %r14, 0;
	@%p7 bra 	$L__BB1_15;
	and.b32  	%r15, %r6, 3;
	setp.lt.u32 	%p8, %r14, 4;
	@%p8 bra 	$L__BB1_10;
	mad.lo.s32 	%r108, %r173, %r97, %r2;
	mul.wide.s32 	%rd70, %r108, 4;
	add.s64 	%rd71, %rd1, %rd70;
	mov.b32 	%r109, 2147483647;
	st.global.u32 	[%rd71], %r109;
	mul.wide.u32 	%rd72, %r97, 4;
	add.s64 	%rd73, %rd71, %rd72;
	st.global.u32 	[%rd73], %r109;
	add.s64 	%rd74, %rd73, %rd72;
	st.global.u32 	[%rd74], %r109;
	add.s64 	%rd75, %rd74, %rd72;
	st.global.u32 	[%rd75], %r109;
	add.s32 	%r173, %r173, 4;
$L__BB1_10:
	setp.eq.s32 	%p9, %r15, 0;
	@%p9 bra 	$L__BB1_15;
	setp.eq.s32 	%p10, %r15, 1;
	@%p10 bra 	$L__BB1_13;
	mad.lo.s32 	%r110, %r173, %r97, %r2;
	mul.wide.s32 	%rd76, %r110, 4;
	add.s64 	%rd77, %rd1, %rd76;
	mov.b32 	%r111, 2147483647;
	st.global.u32 	[%rd77], %r111;
	mul.wide.u32 	%rd78, %r97, 4;
	add.s64 	%rd79, %rd77, %rd78;
	st.global.u32 	[%rd79], %r111;
	add.s32 	%r173, %r173, 2;
$L__BB1_13:
	and.b32  	%r112, %r6, 1;
	setp.eq.b32 	%p11, %r112, 1;
	not.pred 	%p12, %p11;
	@%p12 bra 	$L__BB1_15;
	mad.lo.s32 	%r113, %r173, %r97, %r2;
	mul.wide.s32 	%rd80, %r113, 4;
	add.s64 	%rd81, %rd1, %rd80;
	mov.b32 	%r114, 2147483647;
	st.global.u32 	[%rd81], %r114;
$L__BB1_15:
	setp.ge.s32 	%p13, %r5, %r98;
	@%p13 bra 	$L__BB1_63;
	cvt.u64.u32 	%rd10, %r97;
	mul.wide.u32 	%rd82, %r3, %r97;
	add.s64 	%rd230, %rd82, %rd3;
	add.s32 	%r20, %r96, -1;
	and.b32  	%r21, %r96, 15;
	setp.lt.u32 	%p14, %r20, 15;
	mov.f32 	%f255, 0f00000000;
	@%p14 bra 	$L__BB1_19;
	shl.b64 	%rd12, %rd10, 4;
	shl.b64 	%rd83, %rd230, 2;
	add.s64 	%rd228, %rd2, %rd83;
	shl.b64 	%rd14, %rd10, 6;
	and.b32  	%r115, %r96, 2147483632;
	neg.s32 	%r175, %r115;
	shl.b64 	%rd15, %rd10, 2;
	mov.f32 	%f255, 0f00000000;
$L__BB1_18:
	.pragma "nounroll";
	ld.global.nc.f32 	%f99, [%rd228];
	add.f32 	%f100, %f255, %f99;
	add.s64 	%rd84, %rd228, %rd15;
	ld.global.nc.f32 	%f101, [%rd84];
	add.f32 	%f102, %f100, %f101;
	add.s64 	%rd85, %rd84, %rd15;
	ld.global.nc.f32 	%f103, [%rd85];
	add.f32 	%f104, %f102, %f103;
	add.s64 	%rd86, %rd85, %rd15;
	ld.global.nc.f32 	%f105, [%rd86];
	add.f32 	%f106, %f104, %f105;
	add.s64 	%rd87, %rd86, %rd15;
	ld.global.nc.f32 	%f107, [%rd87];
	add.f32 	%f108, %f106, %f107;
	add.s64 	%rd88, %rd87, %rd15;
	ld.global.nc.f32 	%f109, [%rd88];
	add.f32 	%f110, %f108, %f109;
	add.s64 	%rd89, %rd88, %rd15;
	ld.global.nc.f32 	%f111, [%rd89];
	add.f32 	%f112, %f110, %f111;
	add.s64 	%rd90, %rd89, %rd15;
	ld.global.nc.f32 	%f113, [%rd90];
	add.f32 	%f114, %f112, %f113;
	add.s64 	%rd91, %rd90, %rd15;
	ld.global.nc.f32 	%f115, [%rd91];
	add.f32 	%f116, %f114, %f115;
	add.s64 	%rd92, %rd91, %rd15;
	ld.global.nc.f32 	%f117, [%rd92];
	add.f32 	%f118, %f116, %f117;
	add.s64 	%rd93, %rd92, %rd15;
	ld.global.nc.f32 	%f119, [%rd93];
	add.f32 	%f120, %f118, %f119;
	add.s64 	%rd94, %rd93, %rd15;
	ld.global.nc.f32 	%f121, [%rd94];
	add.f32 	%f122, %f120, %f121;
	add.s64 	%rd95, %rd94, %rd15;
	ld.global.nc.f32 	%f123, [%rd95];
	add.f32 	%f124, %f122, %f123;
	add.s64 	%rd96, %rd95, %rd15;
	ld.global.nc.f32 	%f125, [%rd96];
	add.f32 	%f126, %f124, %f125;
	add.s64 	%rd97, %rd96, %rd15;
	ld.global.nc.f32 	%f127, [%rd97];
	add.f32 	%f128, %f126, %f127;
	add.s64 	%rd98, %rd97, %rd15;
	ld.global.nc.f32 	%f129, [%rd98];
	add.f32 	%f255, %f128, %f129;
	add.s64 	%rd230, %rd230, %rd12;
	add.s64 	%rd228, %rd228, %rd14;
	add.s32 	%r175, %r175, 16;
	setp.ne.s32 	%p15, %r175, 0;
	@%p15 bra 	$L__BB1_18;
$L__BB1_19:
	setp.eq.s32 	%p16, %r21, 0;
	@%p16 bra 	$L__BB1_28;
	and.b32  	%r25, %r96, 7;
	setp.lt.u32 	%p17, %r21, 8;
	@%p17 bra 	$L__BB1_22;
	shl.b64 	%rd99, %rd230, 2;
	add.s64 	%rd100, %rd2, %rd99;
	ld.global.nc.f32 	%f131, [%rd100];
	add.f32 	%f132, %f255, %f131;
	shl.b64 	%rd101, %rd10, 2;
	add.s64 	%rd102, %rd100, %rd101;
	ld.global.nc.f32 	%f133, [%rd102];
	add.f32 	%f134, %f132, %f133;
	add.s64 	%rd103, %rd102, %rd101;
	ld.global.nc.f32 	%f135, [%rd103];
	add.f32 	%f136, %f134, %f135;
	add.s64 	%rd104, %rd103, %rd101;
	ld.global.nc.f32 	%f137, [%rd104];
	add.f32 	%f138, %f136, %f137;
	add.s64 	%rd105, %rd104, %rd101;
	ld.global.nc.f32 	%f139, [%rd105];
	add.f32 	%f140, %f138, %f139;
	add.s64 	%rd106, %rd105, %rd101;
	ld.global.nc.f32 	%f141, [%rd106];
	add.f32 	%f142, %f140, %f141;
	add.s64 	%rd107, %rd106, %rd101;
	ld.global.nc.f32 	%f143, [%rd107];
	add.f32 	%f144, %f142, %f143;
	add.s64 	%rd108, %rd107, %rd101;
	ld.global.nc.f32 	%f145, [%rd108];
	add.f32 	%f255, %f144, %f145;
	shl.b64 	%rd109, %rd10, 3;
	add.s64 	%rd230, %rd109, %rd230;
$L__BB1_22:
	setp.eq.s32 	%p18, %r25, 0;
	@%p18 bra 	$L__BB1_28;
	and.b32  	%r26, %r96, 3;
	setp.lt.u32 	%p19, %r25, 4;
	@%p19 bra 	$L__BB1_25;
	shl.b64 	%rd110, %rd230, 2;
	add.s64 	%rd111, %rd2, %rd110;
	ld.global.nc.f32 	%f147, [%rd111];
	add.f32 	%f148, %f255, %f147;
	shl.b64 	%rd112, %rd10, 2;
	add.s64 	%rd113, %rd111, %rd112;
	ld.global.nc.f32 	%f149, [%rd113];
	add.f32 	%f150, %f148, %f149;
	add.s64 	%rd114, %rd113, %rd112;
	ld.global.nc.f32 	%f151, [%rd114];
	add.f32 	%f152, %f150, %f151;
	add.s64 	%rd115, %rd114, %rd112;
	ld.global.nc.f32 	%f153, [%rd115];
	add.f32 	%f255, %f152, %f153;
	add.s64 	%rd230, %rd112, %rd230;
$L__BB1_25:
	setp.eq.s32 	%p20, %r26, 0;
	@%p20 bra 	$L__BB1_28;
	shl.b64 	%rd116, %rd230, 2;
	add.s64 	%rd233, %rd2, %rd116;
	shl.b64 	%rd26, %rd10, 2;
	neg.s32 	%r176, %r26;
$L__BB1_27:
	.pragma "nounroll";
	ld.global.nc.f32 	%f154, [%rd233];
	add.f32 	%f255, %f255, %f154;
	add.s64 	%rd233, %rd233, %rd26;
	add.s32 	%r176, %r176, 1;
	setp.ne.s32 	%p21, %r176, 0;
	@%p21 bra 	$L__BB1_27;
$L__BB1_28:
	cvt.rn.f32.u32 	%f156, %r96;
	rcp.rn.f32 	%f14, %f156;
	mul.f32 	%f256, %f14, %f255;
	mul.lo.s32 	%r117, %r96, %r1;
	shl.b32 	%r118, %r117, 2;
	mov.u32 	%r119, smem;
	add.s32 	%r30, %r119, %r118;
	add.s32 	%r186, %r20, %r3;
	add.s32 	%r193, %r186, %r96;
	min.s32 	%r33, %r193, %r98;
	setp.ge.s32 	%p22, %r186, %r33;
	mov.f32 	%f257, 0f00000000;
	mov.b32 	%r188, 0;
	@%p22 bra 	$L__BB1_46;
	add.s32 	%r34, %r96, %r3;
	sub.s32 	%r122, %r33, %r34;
	add.s32 	%r35, %r122, 1;
	and.b32  	%r36, %r35, 3;
	setp.lt.u32 	%p23, %r122, 3;
	mov.b32 	%r188, 0;
	mov.f32 	%f257, 0f00000000;
	@%p23 bra 	$L__BB1_41;
	add.s32 	%r179, %r34, 1;
	add.s32 	%r178, %r3, 1;
	and.b32  	%r124, %r35, -4;
	neg.s32 	%r177, %r124;
	mov.b32 	%r188, 0;
	mov.f32 	%f257, 0f00000000;
$L__BB1_31:
	add.s32 	%r125, %r179, -2;
	cvt.u64.u32 	%rd117, %r125;
	mad.lo.s64 	%rd118, %rd117, %rd10, %rd3;
	shl.b64 	%rd119, %rd118, 2;
	add.s64 	%rd120, %rd2, %rd119;
	ld.global.nc.f32 	%f160, [%rd120];
	sub.f32 	%f161, %f160, %f256;
	abs.f32 	%f162, %f161;
	add.s32 	%r126, %r188, 1;
	shl.b32 	%r127, %r188, 2;
	add.s32 	%r128, %r30, %r127;
	st.shared.f32 	[%r128], %f162;
	setp.eq.s32 	%p24, %r126, %r96;
	selp.b32 	%r44, 0, %r126, %p24;
	add.f32 	%f19, %f257, %f162;
	add.s32 	%r129, %r179, -1;
	setp.ge.s32 	%p25, %r129, %r98;
	cvt.u64.u32 	%rd121, %r129;
	mad.lo.s64 	%rd122, %rd121, %rd10, %rd3;
	shl.b64 	%rd123, %rd122, 2;
	add.s64 	%rd124, %rd2, %rd123;
	ld.global.nc.f32 	%f20, [%rd124];
	@%p25 bra 	$L__BB1_33;
	add.s32 	%r130, %r178, -1;
	cvt.s64.s32 	%rd125, %r130;
	mad.lo.s64 	%rd126, %rd125, %rd10, %rd3;
	shl.b64 	%rd127, %rd126, 2;
	add.s64 	%rd128, %rd2, %rd127;
	ld.global.nc.f32 	%f163, [%rd128];
	sub.f32 	%f164, %f20, %f163;
	add.f32 	%f255, %f255, %f164;
	mul.f32 	%f256, %f14, %f255;
$L__BB1_33:
	sub.f32 	%f165, %f20, %f256;
	abs.f32 	%f166, %f165;
	add.s32 	%r131, %r44, 1;
	shl.b32 	%r132, %r44, 2;
	add.s32 	%r133, %r30, %r132;
	st.shared.f32 	[%r133], %f166;
	setp.eq.s32 	%p26, %r131, %r96;
	selp.b32 	%r45, 0, %r131, %p26;
	add.f32 	%f25, %f19, %f166;
	add.s32 	%r46, %r179, 2;
	setp.ge.s32 	%p27, %r179, %r98;
	cvt.u64.u32 	%rd129, %r179;
	mad.lo.s64 	%rd130, %rd129, %rd10, %rd3;
	shl.b64 	%rd131, %rd130, 2;
	add.s64 	%rd132, %rd2, %rd131;
	ld.global.nc.f32 	%f26, [%rd132];
	@%p27 bra 	$L__BB1_35;
	cvt.s64.s32 	%rd133, %r178;
	mad.lo.s64 	%rd134, %rd133, %rd10, %rd3;
	shl.b64 	%rd135, %rd134, 2;
	add.s64 	%rd136, %rd2, %rd135;
	ld.global.nc.f32 	%f167, [%rd136];
	sub.f32 	%f168, %f26, %f167;
	add.f32 	%f255, %f255, %f168;
	mul.f32 	%f256, %f14, %f255;
$L__BB1_35:
	sub.f32 	%f169, %f26, %f256;
	abs.f32 	%f170, %f169;
	add.s32 	%r134, %r45, 1;
	shl.b32 	%r135, %r45, 2;
	add.s32 	%r136, %r30, %r135;
	st.shared.f32 	[%r136], %f170;
	setp.eq.s32 	%p28, %r134, %r96;
	selp.b32 	%r47, 0, %r134, %p28;
	add.f32 	%f31, %f25, %f170;
	add.s32 	%r137, %r179, 1;
	setp.ge.s32 	%p29, %r137, %r98;
	cvt.u64.u32 	%rd137, %r137;
	mad.lo.s64 	%rd138, %rd137, %rd10, %rd3;
	shl.b64 	%rd139, %rd138, 2;
	add.s64 	%rd140, %rd2, %rd139;
	ld.global.nc.f32 	%f32, [%rd140];
	@%p29 bra 	$L__BB1_37;
	add.s32 	%r138, %r178, 1;
	cvt.s64.s32 	%rd141, %r138;
	mad.lo.s64 	%rd142, %rd141, %rd10, %rd3;
	shl.b64 	%rd143, %rd142, 2;
	add.s64 	%rd144, %rd2, %rd143;
	ld.global.nc.f32 	%f171, [%rd144];
	sub.f32 	%f172, %f32, %f171;
	add.f32 	%f255, %f255, %f172;
	mul.f32 	%f256, %f14, %f255;
$L__BB1_37:
	sub.f32 	%f173, %f32, %f256;
	abs.f32 	%f174, %f173;
	add.s32 	%r139, %r47, 1;
	shl.b32 	%r140, %r47, 2;
	add.s32 	%r141, %r30, %r140;
	st.shared.f32 	[%r141], %f174;
	setp.eq.s32 	%p30, %r139, %r96;
	selp.b32 	%r188, 0, %r139, %p30;
	add.f32 	%f257, %f31, %f174;
	setp.ge.s32 	%p31, %r46, %r98;
	@%p31 bra 	$L__BB1_39;
	cvt.u64.u32 	%rd145, %r46;
	mad.lo.s64 	%rd146, %rd145, %rd10, %rd3;
	shl.b64 	%rd147, %rd146, 2;
	add.s64 	%rd148, %rd2, %rd147;
	ld.global.nc.f32 	%f175, [%rd148];
	add.s32 	%r142, %r178, 2;
	cvt.s64.s32 	%rd149, %r142;
	mad.lo.s64 	%rd150, %rd149, %rd10, %rd3;
	shl.b64 	%rd151, %rd150, 2;
	add.s64 	%rd152, %rd2, %rd151;
	ld.global.nc.f32 	%f176, [%rd152];
	sub.f32 	%f177, %f175, %f176;
	add.f32 	%f255, %f255, %f177;
	mul.f32 	%f256, %f14, %f255;
$L__BB1_39:
	add.s32 	%r179, %r179, 4;
	add.s32 	%r178, %r178, 4;
	add.s32 	%r177, %r177, 4;
	setp.ne.s32 	%p32, %r177, 0;
	@%p32 bra 	$L__BB1_31;
	add.s32 	%r186, %r179, -2;
$L__BB1_41:
	setp.eq.s32 	%p33, %r36, 0;
	@%p33 bra 	$L__BB1_46;
	cvt.s64.s32 	%rd153, %r96;
	neg.s64 	%rd29, %rd153;
	add.s32 	%r185, %r186, 1;
	cvt.u64.u32 	%rd154, %r185;
	mul.lo.s64 	%rd155, %rd10, %rd154;
	shl.b64 	%rd156, %rd155, 2;
	add.s64 	%rd30, %rd2, %rd156;
	shl.b64 	%rd234, %rd3, 2;
	shl.b64 	%rd32, %rd10, 2;
	cvt.u64.u32 	%rd157, %r186;
	mul.lo.s64 	%rd158, %rd157, %rd10;
	shl.b64 	%rd159, %rd158, 2;
	add.s64 	%rd33, %rd2, %rd159;
	neg.s32 	%r184, %r36;
$L__BB1_43:
	.pragma "nounroll";
	add.s64 	%rd160, %rd33, %rd234;
	ld.global.nc.f32 	%f178, [%rd160];
	sub.f32 	%f179, %f178, %f256;
	abs.f32 	%f180, %f179;
	add.s32 	%r143, %r188, 1;
	shl.b32 	%r144, %r188, 2;
	add.s32 	%r145, %r30, %r144;
	st.shared.f32 	[%r145], %f180;
	setp.eq.s32 	%p34, %r143, %r96;
	selp.b32 	%r188, 0, %r143, %p34;
	add.f32 	%f257, %f257, %f180;
	add.s32 	%r186, %r186, 1;
	setp.ge.s32 	%p35, %r186, %r98;
	@%p35 bra 	$L__BB1_45;
	add.s64 	%rd161, %rd30, %rd234;
	ld.global.nc.f32 	%f181, [%rd161];
	cvt.s64.s32 	%rd162, %r185;
	add.s64 	%rd163, %rd29, %rd162;
	mad.lo.s64 	%rd164, %rd10, %rd163, %rd3;
	shl.b64 	%rd165, %rd164, 2;
	add.s64 	%rd166, %rd2, %rd165;
	ld.global.nc.f32 	%f182, [%rd166];
	sub.f32 	%f183, %f181, %f182;
	add.f32 	%f255, %f255, %f183;
	mul.f32 	%f256, %f14, %f255;
$L__BB1_45:
	add.s32 	%r185, %r185, 1;
	add.s64 	%rd234, %rd234, %rd32;
	add.s32 	%r184, %r184, 1;
	setp.ne.s32 	%p36, %r184, 0;
	@%p36 bra 	$L__BB1_43;
$L__BB1_46:
	mul.f32 	%f184, %f14, %f257;
	cvt.u64.u32 	%rd167, %r5;
	mad.lo.s64 	%rd168, %rd167, %rd10, %rd3;
	shl.b64 	%rd169, %rd168, 2;
	add.s64 	%rd170, %rd1, %rd169;
	st.global.f32 	[%rd170], %f184;
	setp.ge.s32 	%p37, %r193, %r98;
	@%p37 bra 	$L__BB1_63;
	sub.s32 	%r146, %r98, %r190;
	add.s32 	%r147, %r146, 1;
	and.b32  	%r68, %r147, 3;
	setp.eq.s32 	%p38, %r68, 0;
	@%p38 bra 	$L__BB1_52;
	cvt.s64.s32 	%rd171, %r96;
	neg.s64 	%rd36, %rd171;
	cvt.u64.u32 	%rd172, %r190;
	mul.lo.s64 	%rd173, %rd10, %rd172;
	shl.b64 	%rd174, %rd173, 2;
	add.s64 	%rd37, %rd2, %rd174;
	shl.b64 	%rd235, %rd3, 2;
	shl.b64 	%rd39, %rd10, 2;
	cvt.u64.u32 	%rd175, %r193;
	mul.lo.s64 	%rd176, %rd10, %rd175;
	shl.b64 	%rd177, %rd176, 2;
	add.s64 	%rd40, %rd1, %rd177;
	add.s64 	%rd41, %rd2, %rd177;
	neg.s32 	%r189, %r68;
$L__BB1_49:
	.pragma "nounroll";
	mov.u32 	%r193, %r190;
	add.s64 	%rd178, %rd41, %rd235;
	ld.global.nc.f32 	%f185, [%rd178];
	sub.f32 	%f186, %f185, %f256;
	abs.f32 	%f187, %f186;
	shl.b32 	%r148, %r188, 2;
	add.s32 	%r149, %r30, %r148;
	ld.shared.f32 	%f188, [%r149];
	st.shared.f32 	[%r149], %f187;
	add.s32 	%r150, %r188, 1;
	setp.eq.s32 	%p39, %r150, %r96;
	selp.b32 	%r188, 0, %r150, %p39;
	sub.f32 	%f189, %f187, %f188;
	add.f32 	%f257, %f257, %f189;
	mul.f32 	%f190, %f14, %f257;
	add.s64 	%rd179, %rd40, %rd235;
	st.global.f32 	[%rd179], %f190;
	setp.ge.s32 	%p40, %r193, %r98;
	@%p40 bra 	$L__BB1_51;
	add.s64 	%rd180, %rd37, %rd235;
	ld.global.nc.f32 	%f191, [%rd180];
	cvt.s64.s32 	%rd181, %r193;
	add.s64 	%rd182, %rd36, %rd181;
	mad.lo.s64 	%rd183, %rd10, %rd182, %rd3;
	shl.b64 	%rd184, %rd183, 2;
	add.s64 	%rd185, %rd2, %rd184;
	ld.global.nc.f32 	%f192, [%rd185];
	sub.f32 	%f193, %f191, %f192;
	add.f32 	%f255, %f255, %f193;
	mul.f32 	%f256, %f14, %f255;
$L__BB1_51:
	add.s32 	%r190, %r193, 1;
	add.s64 	%rd235, %rd235, %rd39;
	add.s32 	%r189, %r189, 1;
	setp.ne.s32 	%p41, %r189, 0;
	@%p41 bra 	$L__BB1_49;
$L__BB1_52:
	setp.lt.u32 	%p42, %r146, 3;
	@%p42 bra 	$L__BB1_63;
	add.s32 	%r197, %r193, 2;
	cvt.s64.s32 	%rd186, %r96;
	neg.s64 	%rd44, %rd186;
	add.s32 	%r196, %r193, 4;
	sub.s32 	%r195, %r193, %r98;
	sub.s32 	%r152, %r193, %r96;
	add.s32 	%r194, %r152, 1;
$L__BB1_54:
	add.s32 	%r153, %r197, -2;
	cvt.u64.u32 	%rd187, %r153;
	mad.lo.s64 	%rd188, %rd187, %rd10, %rd3;
	shl.b64 	%rd189, %rd188, 2;
	add.s64 	%rd190, %rd2, %rd189;
	ld.global.nc.f32 	%f194, [%rd190];
	sub.f32 	%f195, %f194, %f256;
	abs.f32 	%f196, %f195;
	shl.b32 	%r154, %r188, 2;
	add.s32 	%r155, %r30, %r154;
	ld.shared.f32 	%f197, [%r155];
	st.shared.f32 	[%r155], %f196;
	sub.f32 	%f198, %f196, %f197;
	add.f32 	%f73, %f257, %f198;
	mul.f32 	%f199, %f14, %f73;
	add.s64 	%rd191, %rd1, %rd189;
	st.global.f32 	[%rd191], %f199;
	add.s32 	%r156, %r197, -1;
	setp.ge.s32 	%p43, %r156, %r98;
	cvt.u64.u32 	%rd192, %r156;
	mad.lo.s64 	%rd45, %rd192, %rd10, %rd3;
	shl.b64 	%rd193, %rd45, 2;
	add.s64 	%rd194, %rd2, %rd193;
	ld.global.nc.f32 	%f74, [%rd194];
	@%p43 bra 	$L__BB1_56;
	cvt.s64.s32 	%rd195, %r194;
	mad.lo.s64 	%rd196, %rd195, %rd10, %rd3;
	shl.b64 	%rd197, %rd196, 2;
	add.s64 	%rd198, %rd2, %rd197;
	ld.global.nc.f32 	%f200, [%rd198];
	sub.f32 	%f201, %f74, %f200;
	add.f32 	%f255, %f255, %f201;
	mul.f32 	%f256, %f14, %f255;
$L__BB1_56:
	add.s32 	%r157, %r188, 1;
	setp.eq.s32 	%p44, %r157, %r96;
	selp.b32 	%r158, 0, %r157, %p44;
	sub.f32 	%f202, %f74, %f256;
	abs.f32 	%f203, %f202;
	shl.b32 	%r159, %r158, 2;
	add.s32 	%r160, %r30, %r159;
	ld.shared.f32 	%f204, [%r160];
	st.shared.f32 	[%r160], %f203;
	add.s32 	%r87, %r158, 1;
	sub.f32 	%f205, %f203, %f204;
	add.f32 	%f79, %f73, %f205;
	mul.f32 	%f206, %f14, %f79;
	add.s64 	%rd200, %rd1, %rd193;
	st.global.f32 	[%rd200], %f206;
	add.s32 	%r88, %r197, 2;
	setp.ge.s32 	%p45, %r197, %r98;
	cvt.u64.u32 	%rd201, %r197;
	mad.lo.s64 	%rd46, %rd201, %rd10, %rd3;
	shl.b64 	%rd202, %rd46, 2;
	add.s64 	%rd203, %rd2, %rd202;
	ld.global.nc.f32 	%f80, [%rd203];
	@%p45 bra 	$L__BB1_58;
	add.s32 	%r161, %r194, 1;
	cvt.s64.s32 	%rd204, %r161;
	mad.lo.s64 	%rd205, %rd204, %rd10, %rd3;
	shl.b64 	%rd206, %rd205, 2;
	add.s64 	%rd207, %rd2, %rd206;
	ld.global.nc.f32 	%f207, [%rd207];
	sub.f32 	%f208, %f80, %f207;
	add.f32 	%f255, %f255, %f208;
	mul.f32 	%f256, %f14, %f255;
$L__BB1_58:
	setp.eq.s32 	%p46, %r87, %r96;
	selp.b32 	%r162, 0, %r87, %p46;
	sub.f32 	%f209, %f80, %f256;
	abs.f32 	%f210, %f209;
	shl.b32 	%r163, %r162, 2;
	add.s32 	%r164, %r30, %r163;
	ld.shared.f32 	%f211, [%r164];
	st.shared.f32 	[%r164], %f210;
	add.s32 	%r89, %r162, 1;
	sub.f32 	%f212, %f210, %f211;
	add.f32 	%f85, %f79, %f212;
	mul.f32 	%f213, %f14, %f85;
	add.s64 	%rd209, %rd1, %rd202;
	st.global.f32 	[%rd209], %f213;
	add.s32 	%r165, %r197, 1;
	setp.ge.s32 	%p47, %r165, %r98;
	cvt.u64.u32 	%rd210, %r165;
	mad.lo.s64 	%rd47, %rd210, %rd10, %rd3;
	shl.b64 	%rd211, %rd47, 2;
	add.s64 	%rd212, %rd2, %rd211;
	ld.global.nc.f32 	%f86, [%rd212];
	@%p47 bra 	$L__BB1_60;
	add.s32 	%r166, %r194, 2;
	cvt.s64.s32 	%rd213, %r166;
	mad.lo.s64 	%rd214, %rd213, %rd10, %rd3;
	shl.b64 	%rd215, %rd214, 2;
	add.s64 	%rd216, %rd2, %rd215;
	ld.global.nc.f32 	%f214, [%rd216];
	sub.f32 	%f215, %f86, %f214;
	add.f32 	%f255, %f255, %f215;
	mul.f32 	%f256, %f14, %f255;
$L__BB1_60:
	setp.eq.s32 	%p48, %r89, %r96;
	selp.b32 	%r167, 0, %r89, %p48;
	sub.f32 	%f216, %f86, %f256;
	abs.f32 	%f217, %f216;
	shl.b32 	%r168, %r167, 2;
	add.s32 	%r169, %r30, %r168;
	ld.shared.f32 	%f218, [%r169];
	st.shared.f32 	[%r169], %f217;
	add.s32 	%r90, %r167, 1;
	sub.f32 	%f219, %f217, %f218;
	add.f32 	%f257, %f85, %f219;
	mul.f32 	%f220, %f14, %f257;
	add.s64 	%rd218, %rd1, %rd211;
	st.global.f32 	[%rd218], %f220;
	setp.ge.s32 	%p49, %r88, %r98;
	@%p49 bra 	$L__BB1_62;
	cvt.u64.u32 	%rd219, %r88;
	mad.lo.s64 	%rd220, %rd219, %rd10, %rd3;
	shl.b64 	%rd221, %rd220, 2;
	add.s64 	%rd222, %rd2, %rd221;
	ld.global.nc.f32 	%f221, [%rd222];
	cvt.s64.s32 	%rd223, %r196;
	add.s64 	%rd224, %rd44, %rd223;
	mad.lo.s64 	%rd225, %rd10, %rd224, %rd3;
	shl.b64 	%rd226, %rd225, 2;
	add.s64 	%rd227, %rd2, %rd226;
	ld.global.nc.f32 	%f222, [%rd227];
	sub.f32 	%f223, %f221, %f222;
	add.f32 	%f255, %f255, %f223;
	mul.f32 	%f256, %f14, %f255;
$L__BB1_62:
	add.s32 	%r197, %r197, 4;
	add.s32 	%r196, %r196, 4;
	add.s32 	%r195, %r195, 4;
	add.s32 	%r194, %r194, 4;
	setp.ne.s32 	%p50, %r195, 0;
	setp.eq.s32 	%p51, %r90, %r96;
	selp.b32 	%r188, 0, %r90, %p51;
	@%p50 bra 	$L__BB1_54;
$L__BB1_63:
	ret;

}


// ===== COMPILED SASS (sm_100) =====

	.target	sm_100

	.elftype	@"ET_EXEC"


//--------------------- .note.nv.tkinfo           --------------------------
	.section	.note.nv.tkinfo,"",@"SHT_NOTE"
	.sectionflags	@"SHF_NOTE_NV_TKINFO"
	.tkinfo
        /*0018*/ 	.word	0x00000002
        /*0030*/ 	.string	""
        /*0030*/ 	.string	"ptxas"
        /*0030*/ 	.string	"Cuda compilation tools, release 13.0, V13.0.88"
        /*0030*/ 	.string	"Build cuda_13.0.r13.0/compiler.36424714_0"
        /*0030*/ 	.string	"-arch sm_100 -m 64 "



//--------------------- .note.nv.cuinfo           --------------------------
	.section	.note.nv.cuinfo,"",@"SHT_NOTE"
	.sectionflags	@"SHF_NOTE_NV_CUINFO"
        /*0018*/ 	.short	0x0002
        /*001a*/ 	.short	0x0064
        /*001c*/ 	.short	0x0082
	.zero		2


//--------------------- .nv.info                  --------------------------
	.section	.nv.info,"",@"SHT_CUDA_INFO"
	.align	4


	//----- nvinfo : EIATTR_REGCOUNT
	.align		4
        /*0000*/ 	.byte	0x04, 0x2f
        /*0002*/ 	.short	(.L_1 - .L_0)
	.align		4
.L_0:
        /*0004*/ 	.word	index@(mean_ad_batch_f32)
        /*0008*/ 	.word	0x00000020


	//----- nvinfo : EIATTR_FRAME_SIZE
	.align		4
.L_1:
        /*000c*/ 	.byte	0x04, 0x11
        /*000e*/ 	.short	(.L_3 - .L_2)
	.align		4
.L_2:
        /*0010*/ 	.word	index@($__internal_1_$__cuda_sm20_rcp_rn_f32_slowpath)
        /*0014*/ 	.word	0x00000000


	//----- nvinfo : EIATTR_FRAME_SIZE
	.align		4
.L_3:
        /*0018*/ 	.byte	0x04, 0x11
        /*001a*/ 	.short	(.L_5 - .L_4)
	.align		4
.L_4:
        /*001c*/ 	.word	index@(mean_ad_batch_f32)
        /*0020*/ 	.word	0x00000000


	//----- nvinfo : EIATTR_REGCOUNT
	.align		4
.L_5:
        /*0024*/ 	.byte	0x04, 0x2f
        /*0026*/ 	.short	(.L_7 - .L_6)
	.align		4
.L_6:
        /*0028*/ 	.word	index@(mean_ad_many_series_one_param_f32)
        /*002c*/ 	.word	0x00000028


	//----- nvinfo : EIATTR_FRAME_SIZE
	.align		4
.L_7:
        /*0030*/ 	.byte	0x04, 0x11
        /*0032*/ 	.short	(.L_9 - .L_8)
	.align		4
.L_8:
        /*0034*/ 	.word	index@($__internal_0_$__cuda_sm20_rcp_rn_f32_slowpath)
        /*0038*/ 	.word	0x00000000


	//----- nvinfo : EIATTR_FRAME_SIZE
	.align		4
.L_9:
        /*003c*/ 	.byte	0x04, 0x11
        /*003e*/ 	.short	(.L_11 - .L_10)
	.align		4
.L_10:
        /*0040*/ 	.word	index@(mean_ad_many_series_one_param_f32)
        /*0044*/ 	.word	0x00000000


	//----- nvinfo : EIATTR_MIN_STACK_SIZE
	.align		4
.L_11:
        /*0048*/ 	.byte	0x04, 0x12
        /*004a*/ 	.short	(.L_13 - .L_12)
	.align		4
.L_12:
        /*004c*/ 	.word	index@(mean_ad_many_series_one_param_f32)
        /*0050*/ 	.word	0x00000000


	//----- nvinfo : EIATTR_MIN_STACK_SIZE
	.align		4
.L_13:
        /*0054*/ 	.byte	0x04, 0x12
        /*0056*/ 	.short	(.L_15 - .L_14)
	.align		4
.L_14:
        /*0058*/ 	.word	index@(mean_ad_batch_f32)
        /*005c*/ 	.word	0x00000000
.L_15:


//--------------------- .nv.compat                --------------------------
	.section	.nv.compat,"",@"SHT_CUDA_COMPAT_INFO"
	.align	4
        /*0000*/ 	.byte	0x02, 0x09, 0x00, 0x00, 0x02, 0x02, 0x01, 0x00, 0x02, 0x05, 0x05, 0x00, 0x03, 0x07, 0x01, 0x01
        /*0010*/ 	.byte	0x02, 0x03, 0x00, 0x00, 0x02, 0x06, 0x01, 0x00, 0x04, 0x0b, 0x08, 0x00, 0x09, 0x00, 0x00, 0x00
        /*0020*/ 	.byte	0x00, 0x00, 0x00, 0x00


//--------------------- .nv.info.mean_ad_many_series_one_param_f32 --------------------------
	.section	.nv.info.mean_ad_many_series_one_param_f32,"",@"SHT_CUDA_INFO"
	.sectionflags	@""
	.align	4


	//----- nvinfo : EIATTR_CUDA_API_VERSION
	.align		4
        /*0000*/ 	.byte	0x04, 0x37
        /*0002*/ 	.short	(.L_17 - .L_16)
.L_16:
        /*0004*/ 	.word	0x00000082


	//----- nvinfo : EIATTR_KPARAM_INFO
	.align		4
.L_17:
        /*0008*/ 	.byte	0x04, 0x17
        /*000a*/ 	.short	(.L_19 - .L_18)
.L_18:
        /*000c*/ 	.word	0x00000000
        /*0010*/ 	.short	0x0005
        /*0012*/ 	.short	0x0020
        /*0014*/ 	.byte	0x00, 0xf5, 0x21, 0x00


	//----- nvinfo : EIATTR_KPARAM_INFO
	.align		4
.L_19:
        /*0018*/ 	.byte	0x04, 0x17
        /*001a*/ 	.short	(.L_21 - .L_20)
.L_20:
        /*001c*/ 	.word	0x00000000
        /*0020*/ 	.short	0x0004
        /*0022*/ 	.short	0x0018
        /*0024*/ 	.byte	0x00, 0xf5, 0x21, 0x00


	//----- nvinfo : EIATTR_KPARAM_INFO
	.align		4
.L_21:
        /*0028*/ 	.byte	0x04, 0x17
        /*002a*/ 	.short	(.L_23 - .L_22)
.L_22:
        /*002c*/ 	.word	0x00000000
        /*0030*/ 	.short	0x0003
        /*0032*/ 	.short	0x0010
        /*0034*/ 	.byte	0x00, 0xf0, 0x11, 0x00


	//----- nvinfo : EIATTR_KPARAM_INFO
	.align		4
.L_23:
        /*0038*/ 	.byte	0x04, 0x17
        /*003a*/ 	.short	(.L_25 - .L_24)
.L_24:
        /*003c*/ 	.word	0x00000000
        /*0040*/ 	.short	0x0002
        /*0042*/ 	.short	0x000c
        /*0044*/ 	.byte	0x00, 0xf0, 0x11, 0x00


	//----- nvinfo : EIATTR_KPARAM_INFO
	.align		4
.L_25:
        /*0048*/ 	.byte	0x04, 0x17
        /*004a*/ 	.short	(.L_27 - .L_26)
.L_26:
        /*004c*/ 	.word	0x00000000
        /*0050*/ 	.short	0x0001
        /*0052*/ 	.short	0x0008
        /*0054*/ 	.byte	0x00, 0xf0, 0x11, 0x00


	//----- nvinfo : EIATTR_KPARAM_INFO
	.align		4
.L_27:
        /*0058*/ 	.byte	0x04, 0x17
        /*005a*/ 	.short	(.L_29 - .L_28)
.L_28:
        /*005c*/ 	.word	0x00000000
        /*0060*/ 	.short	0x0000
        /*0062*/ 	.short	0x0000
        /*0064*/ 	.byte	0x00, 0xf5, 0x21, 0x00


	//----- nvinfo : EIATTR_SPARSE_MMA_MASK
	.align		4
.L_29:
        /*0068*/ 	.byte	0x03, 0x50
        /*006a*/ 	.short	0x0000


	//----- nvinfo : EIATTR_MAXREG_COUNT
	.align		4
        /*006c*/ 	.byte	0x03, 0x1b
        /*006e*/ 	.short	0x00ff


	//----- nvinfo : EIATTR_MERCURY_ISA_VERSION
	.align		4
        /*0070*/ 	.byte	0x03, 0x5f
        /*0072*/ 	.short	0x0101


	//----- nvinfo : EIATTR_VRC_CTA_INIT_COUNT
	.align		4
        /*0074*/ 	.byte	0x02, 0x4a
	.zero		1
	.zero		1


	//----- nvinfo : EIATTR_EXIT_INSTR_OFFSETS
	.align		4
        /*0078*/ 	.byte	0x04, 0x1c
        /*007a*/ 	.short	(.L_31 - .L_30)


	//   ....[0]....
.L_30:
        /*007c*/ 	.word	0x00000050


	//   ....[1]....
        /*0080*/ 	.word	0x000000b0


	//   ....[2]....
        /*0084*/ 	.word	0x00000110


	//   ....[3]....
        /*0088*/ 	.word	0x00000640


	//   ....[4]....
        /*008c*/ 	.word	0x00002000


	//   ....[5]....
        /*0090*/ 	.word	0x00002470


	//   ....[6]....
        /*0094*/ 	.word	0x00002e70


	//----- nvinfo : EIATTR_CRS_STACK_SIZE
	.align		4
.L_31:
        /*0098*/ 	.byte	0x04, 0x1e
        /*009a*/ 	.short	(.L_33 - .L_32)
.L_32:
        /*009c*/ 	.word	0x00000000


	//----- nvinfo : EIATTR_CBANK_PARAM_SIZE
	.align		4
.L_33:
        /*00a0*/ 	.byte	0x03, 0x19
        /*00a2*/ 	.short	0x0028


	//----- nvinfo : EIATTR_PARAM_CBANK
	.align		4
        /*00a4*/ 	.byte	0x04, 0x0a
        /*00a6*/ 	.short	(.L_35 - .L_34)
	.align		4
.L_34:
        /*00a8*/ 	.word	index@(.nv.constant0.mean_ad_many_series_one_param_f32)
        /*00ac*/ 	.short	0x0380
        /*00ae*/ 	.short	0x0028


	//----- nvinfo : EIATTR_SW_WAR
	.align		4
.L_35:
        /*00b0*/ 	.byte	0x04, 0x36
        /*00b2*/ 	.short	(.L_37 - .L_36)
.L_36:
        /*00b4*/ 	.word	0x00000008
.L_37:


//--------------------- .nv.info.mean_ad_batch_f32 --------------------------
	.section	.nv.info.mean_ad_batch_f32,"",@"SHT_CUDA_INFO"
	.sectionflags	@""
	.align	4


	//----- nvinfo : EIATTR_CUDA_API_VERSION
	.align		4
        /*0000*/ 	.byte	0x04, 0x37
        /*0002*/ 	.short	(.L_39 - .L_38)
.L_38:
        /*0004*/ 	.word	0x00000082


	//----- nvinfo : EIATTR_KPARAM_INFO
	.align		4
.L_39:
        /*0008*/ 	.byte	0x04, 0x17
        /*000a*/ 	.short	(.L_41 - .L_40)
.L_40:
        /*000c*/ 	.word	0x00000000
        /*0010*/ 	.short	0x0006
        /*0012*/ 	.short	0x0028
        /*0014*/ 	.byte	0x00, 0xf5, 0x21, 0x00


	//----- nvinfo : EIATTR_KPARAM_INFO
	.align		4
.L_41:
        /*0018*/ 	.byte	0x04, 0x17
        /*001a*/ 	.short	(.L_43 - .L_42)
.L_42:
        /*001c*/ 	.word	0x00000000
        /*0020*/ 	.short	0x0005
        /*0022*/ 	.short	0x0020
        /*0024*/ 	.byte	0x00, 0xf0, 0x11, 0x00


	//----- nvinfo : EIATTR_KPARAM_INFO
	.align		4
.L_43:
        /*0028*/ 	.byte	0x04, 0x17
        /*002a*/ 	.short	(.L_45 - .L_44)
.L_44:
        /*002c*/ 	.word	0x00000000
        /*0030*/ 	.short	0x0004
        /*0032*/ 	.short	0x001c
        /*0034*/ 	.byte	0x00, 0xf0, 0x11, 0x00


	//----- nvinfo : EIATTR_KPARAM_INFO
	.align		4
.L_45:
        /*0038*/ 	.byte	0x04, 0x17
        /*003a*/ 	.short	(.L_47 - .L_46)
.L_46:
        /*003c*/ 	.word	0x00000000
        /*0040*/ 	.short	0x0003
        /*0042*/ 	.short	0x0018
        /*0044*/ 	.byte	0x00, 0xf0, 0x11, 0x00


	//----- nvinfo : EIATTR_KPARAM_INFO
	.align		4
.L_47:
        /*0048*/ 	.byte	0x04, 0x17
        /*004a*/ 	.short	(.L_49 - .L_48)
.L_48:
        /*004c*/ 	.word	0x00000000
        /*0050*/ 	.short	0x0002
        /*0052*/ 	.short	0x0010
        /*0054*/ 	.byte	0x00, 0xf5, 0x21, 0x00


	//----- nvinfo : EIATTR_KPARAM_INFO
	.align		4
.L_49:
        /*0058*/ 	.byte	0x04, 0x17
        /*005a*/ 	.short	(.L_51 - .L_50)
.L_50:
        /*005c*/ 	.word	0x00000000
        /*0060*/ 	.short	0x0001
        /*0062*/ 	.short	0x0008
        /*0064*/ 	.byte	0x00, 0xf5, 0x21, 0x00


	//----- nvinfo : EIATTR_KPARAM_INFO
	.align		4
.L_51:
        /*0068*/ 	.byte	0x04, 0x17
        /*006a*/ 	.short	(.L_53 - .L_52)
.L_52:
        /*006c*/ 	.word	0x00000000
        /*0070*/ 	.short	0x0000
        /*0072*/ 	.short	0x0000
        /*0074*/ 	.byte	0x00, 0xf5, 0x21, 0x00


	//----- nvinfo : EIATTR_SPARSE_MMA_MASK
	.align		4
.L_53:
        /*0078*/ 	.byte	0x03, 0x50
        /*007a*/ 	.short	0x0000


	//----- nvinfo : EIATTR_MAXREG_COUNT
	.align		4
        /*007c*/ 	.byte	0x03, 0x1b
        /*007e*/ 	.short	0x00ff


	//----- nvinfo : EIATTR_NUM_BARRIERS
	.align		4
        /*0080*/ 	.byte	0x02, 0x4c
        /*0082*/ 	.byte	0x01
	.zero		1


	//----- nvinfo : EIATTR_MERCURY_ISA_VERSION
	.align		4
        /*0084*/ 	.byte	0x03, 0x5f
        /*0086*/ 	.short	0x0101


	//----- nvinfo : EIATTR_COOP_GROUP_MASK_REGIDS
	.align		4
        /*0088*/ 	.byte	0x04, 0x29
        /*008a*/ 	.short	(.L_55 - .L_54)


	//   ....[0]....
.L_54:
        /*008c*/ 	.word	0xffffffff


	//   ....[1]....
        /*0090*/ 	.word	0xffffffff


	//   ....[2]....
        /*0094*/ 	.word	0xffffffff


	//   ....[3]....
        /*0098*/ 	.word	0xffffffff


	//   ....[4]....
        /*009c*/ 	.word	0xffffffff


	//   ....[5]....
        /*00a0*/ 	.word	0xffffffff


	//   ....[6]....
        /*00a4*/ 	.word	0xffffffff


	//   ....[7]....
        /*00a8*/ 	.word	0xffffffff


	//   ....[8]....
        /*00ac*/ 	.word	0xffffffff


	//   ....[9]....
        /*00b0*/ 	.word	0xffffffff


	//   ....[10]....
        /*00b4*/ 	.word	0xffffffff


	//   ....[11]....
        /*00b8*/ 	.word	0x0500000a


	//   ....[12]....
        /*00bc*/ 	.word	0x0500000a


	//   ....[13]....
        /*00c0*/ 	.word	0x0500000a


	//   ....[14]....
        /*00c4*/ 	.word	0x0500000a


	//   ....[15]....
        /*00c8*/ 	.word	0x0500000a


	//----- nvinfo : EIATTR_COOP_GROUP_INSTR_OFFSETS
	.align		4
.L_55:
        /*00cc*/ 	.byte	0x04, 0x28
        /*00ce*/ 	.short	(.L_57 - .L_56)


	//   ....[0]....
.L_56:
        /*00d0*/ 	.word	0x000003b0


	//   ....[1]....
        /*00d4*/ 	.word	0x000003d0


	//   ....[2]....
        /*00d8*/ 	.word	0x00000400


	//   ....[3]....
        /*00dc*/ 	.word	0x00000440


	//   ....[4]....
        /*00e0*/ 	.word	0x00000490


	//   ....[5]....
        /*00e4*/ 	.word	0x000005c0


	//   ....[6]....
        /*00e8*/ 	.word	0x000005e0


	//   ....[7]....
        /*00ec*/ 	.word	0x00000600


	//   ....[8]....
        /*00f0*/ 	.word	0x00000620


	//   ....[9]....
        /*00f4*/ 	.word	0x00000640


	//   ....[10]....
        /*00f8*/ 	.word	0x00000690


	//   ....[11]....
        /*00fc*/ 	.word	0x00001a60


	//   ....[12]....
        /*0100*/ 	.word	0x00001ad0


	//   ....[13]....
        /*0104*/ 	.word	0x00001b40


	//   ....[14]....
        /*0108*/ 	.word	0x00001bb0


	//   ....[15]....
        /*010c*/ 	.word	0x00001c20


	//----- nvinfo : EIATTR_VRC_CTA_INIT_COUNT
	.align		4
.L_57:
        /*0110*/ 	.byte	0x02, 0x4a
	.zero		1
	.zero		1


	//----- nvinfo : EIATTR_EXIT_INSTR_OFFSETS
	.align		4
        /*0114*/ 	.byte	0x04, 0x1c
        /*0116*/ 	.short	(.L_59 - .L_58)


	//   ....[0]....
.L_58:
        /*0118*/ 	.word	0x00000070


	//   ....[1]....
        /*011c*/ 	.word	0x000000f0


	//   ....[2]....
        /*0120*/ 	.word	0x00000240


	//   ....[3]....
        /*0124*/ 	.word	0x000006c0


	//   ....[4]....
        /*0128*/ 	.word	0x000007a0


	//   ....[5]....
        /*012c*/ 	.word	0x00001070


	//   ....[6]....
        /*0130*/ 	.word	0x000013d0


	//   ....[7]....
        /*0134*/ 	.word	0x00001a10


	//----- nvinfo : EIATTR_CRS_STACK_SIZE
	.align		4
.L_59:
        /*0138*/ 	.byte	0x04, 0x1e
        /*013a*/ 	.short	(.L_61 - .L_60)
.L_60:
        /*013c*/ 	.word	0x00000000


	//----- nvinfo : EIATTR_CBANK_PARAM_SIZE
	.align		4
.L_61:
        /*0140*/ 	.byte	0x03, 0x19
        /*0142*/ 	.short	0x0030


	//----- nvinfo : EIATTR_PARAM_CBANK
	.align		4
        /*0144*/ 	.byte	0x04, 0x0a
        /*0146*/ 	.short	(.L_63 - .L_62)
	.align		4
.L_62:
        /*0148*/ 	.word	index@(.nv.constant0.mean_ad_batch_f32)
        /*014c*/ 	.short	0x0380
        /*014e*/ 	.short	0x0030


	//----- nvinfo : EIATTR_SW_WAR
	.align		4
.L_63:
        /*0150*/ 	.byte	0x04, 0x36
        /*0152*/ 	.short	(.L_65 - .L_64)
.L_64:
        /*0154*/ 	.word	0x00000008
.L_65:


//--------------------- .nv.callgraph             --------------------------
	.section	.nv.callgraph,"",@"SHT_CUDA_CALLGRAPH"
	.align	4
	.sectionentsize	8
	.align		4
        /*0000*/ 	.word	0x00000000
	.align		4
        /*0004*/ 	.word	0xffffffff
	.align		4
        /*0008*/ 	.word	0x00000000
	.align		4
        /*000c*/ 	.word	0xfffffffe
	.align		4
        /*0010*/ 	.word	0x00000000
	.align		4
        /*0014*/ 	.word	0xfffffffd
	.align		4
        /*0018*/ 	.word	0x00000000
	.align		4
        /*001c*/ 	.word	0xfffffffc


//--------------------- .text.mean_ad_many_series_one_param_f32 --------------------------
	.section	.text.mean_ad_many_series_one_param_f32,"ax",@progbits
	.align	128
        .global         mean_ad_many_series_one_param_f32
        .type           mean_ad_many_series_one_param_f32,@function
        .size           mean_ad_many_series_one_param_f32,(.L_x_59 - mean_ad_many_series_one_param_f32)
        .other          mean_ad_many_series_one_param_f32,@"STO_CUDA_ENTRY STV_DEFAULT"
mean_ad_many_series_one_param_f32:
.text.mean_ad_many_series_one_param_f32:
[----:B------:R-:W-:Y:S08]  /*0000*/  LDC R1, c[0x0][0x37c] ;  /* 0x0000df00ff017b82 */ /* 0x000ff00000000800 */
[----:B------:R-:W0:Y:S01]  /*0010*/  LDC.64 R14, c[0x0][0x388] ;  /* 0x0000e200ff0e7b82 */ /* 0x000e220000000a00 */
[----:B------:R-:W0:Y:S02]  /*0020*/  LDCU UR5, c[0x0][0x390] ;  /* 0x00007200ff0577ac */ /* 0x000e240008000800 */
[----:B0-----:R-:W-:-:S04]  /*0030*/  VIMNMX3 R0, R14, UR5, R15, PT ;  /* 0x000000050e007c0f */ /* 0x001fc8000b80010f */
[----:B------:R-:W-:-:S13]  /*0040*/  ISETP.GE.AND P0, PT, R0, 0x1, PT ;  /* 0x000000010000780c */ /* 0x000fda0003f06270 */
[----:B------:R-:W-:Y:S05]  /*0050*/  @!P0 EXIT ;  /* 0x000000000000894d */ /* 0x000fea0003800000 */
[----:B------:R-:W0:Y:S01]  /*0060*/  S2R R17, SR_TID.X ;  /* 0x0000000000117919 */ /* 0x000e220000002100 */
[----:B------:R-:W0:Y:S08]  /*0070*/  S2UR UR4, SR_CTAID.X ;  /* 0x00000000000479c3 */ /* 0x000e300000002500 */
[----:B------:R-:W0:Y:S02]  /*0080*/  LDC R16, c[0x0][0x360] ;  /* 0x0000d800ff107b82 */ /* 0x000e240000000800 */
[----:B0-----:R-:W-:-:S05]  /*0090*/  IMAD R16, R16, UR4, R17 ;  /* 0x0000000410107c24 */ /* 0x001fca000f8e0211 */
[----:B------:R-:W-:-:S13]  /*00a0*/  ISETP.GE.AND P0, PT, R16, R15, PT ;  /* 0x0000000f1000720c */ /* 0x000fda0003f06270 */
[----:B------:R-:W-:Y:S05]  /*00b0*/  @P0 EXIT ;  /* 0x000000000000094d */ /* 0x000fea0003800000 */
[----:B------:R-:W0:Y:S01]  /*00c0*/  LDC.64 R2, c[0x0][0x398] ;  /* 0x0000e600ff027b82 */ /* 0x000e220000000a00 */
[----:B------:R-:W1:Y:S01]  /*00d0*/  LDCU.64 UR6, c[0x0][0x358] ;  /* 0x00006b00ff0677ac */ /* 0x000e620008000a00 */
[----:B0-----:R-:W-:-:S05]  /*00e0*/  IMAD.WIDE R2, R16, 0x4, R2 ;  /* 0x0000000410027825 */ /* 0x001fca00078e0202 */
[----:B-1----:R-:W2:Y:S02]  /*00f0*/  LDG.E.CONSTANT R7, desc[UR6][R2.64] ;  /* 0x0000000602077981 */ /* 0x002ea4000c1e9900 */
[----:B--2---:R-:W-:-:S13]  /*0100*/  ISETP.GE.U32.AND P0, PT, R7, UR5, PT ;  /* 0x0000000507007c0c */ /* 0x004fda000bf06070 */
[----:B------:R-:W-:Y:S05]  /*0110*/  @P0 EXIT ;  /* 0x000000000000094d */ /* 0x000fea0003800000 */
[----:B------:R-:W-:Y:S01]  /*0120*/  IMAD R19, R14, 0x2, R7 ;  /* 0x000000020e137824 */ /* 0x000fe200078e0207 */
[----:B------:R-:W-:Y:S03]  /*0130*/  BSSY.RECONVERGENT B0, `(.L_x_0) ;  /* 0x000004f000007945 */ /* 0x000fe60003800200 */
[----:B------:R-:W-:-:S05]  /*0140*/  VIADD R0, R19, 0xfffffffe ;  /* 0xfffffffe13007836 */ /* 0x000fca0000000000 */
[----:B------:R-:W-:-:S13]  /*0150*/  ISETP.NE.AND P0, PT, R0, RZ, PT ;  /* 0x000000ff0000720c */ /* 0x000fda0003f05270 */
[----:B------:R-:W-:Y:S05]  /*0160*/  @!P0 BRA `(.L_x_1) ;  /* 0x00000004002c8947 */ /* 0x000fea0003800000 */
[C---:B------:R-:W-:Y:S01]  /*0170*/  VIMNMX.U32 R2, PT, PT, R0.reuse, UR5, PT ;  /* 0x0000000500027c48 */ /* 0x040fe2000bfe0000 */
[----:B------:R-:W-:Y:S01]  /*0180*/  BSSY.RECONVERGENT B1, `(.L_x_2) ;  /* 0x0000025000017945 */ /* 0x000fe20003800200 */
[----:B------:R-:W-:Y:S01]  /*0190*/  VIMNMX.U32 R6, PT, PT, R0, UR5, PT ;  /* 0x0000000500067c48 */ /* 0x000fe2000bfe0000 */
[----:B------:R-:W-:Y:S01]  /*01a0*/  IMAD.MOV.U32 R28, RZ, RZ, RZ ;  /* 0x000000ffff1c7224 */ /* 0x000fe200078e00ff */
[----:B------:R-:W-:Y:S02]  /*01b0*/  ISETP.GE.U32.AND P0, PT, R2, 0x8, PT ;  /* 0x000000080200780c */ /* 0x000fe40003f06070 */
[----:B------:R-:W-:-:S11]  /*01c0*/  LOP3.LUT P1, R18, R6, 0x7, RZ, 0xc0, !PT ;  /* 0x0000000706127812 */ /* 0x000fd6000782c0ff */
[----:B------:R-:W-:Y:S05]  /*01d0*/  @!P0 BRA `(.L_x_3) ;  /* 0x00000000007c8947 */ /* 0x000fea0003800000 */
[----:B------:R-:W0:Y:S01]  /*01e0*/  LDC.64 R4, c[0x0][0x3a0] ;  /* 0x0000e800ff047b82 */ /* 0x000e220000000a00 */
[----:B------:R-:W-:Y:S01]  /*01f0*/  LOP3.LUT R28, R2, 0x7ffffff8, RZ, 0xc0, !PT ;  /* 0x7ffffff8021c7812 */ /* 0x000fe200078ec0ff */
[----:B------:R-:W-:Y:S01]  /*0200*/  IMAD.MOV.U32 R29, RZ, RZ, 0x7fffffff ;  /* 0x7fffffffff1d7424 */ /* 0x000fe200078e00ff */
[----:B------:R-:W-:-:S03]  /*0210*/  MOV R31, R16 ;  /* 0x00000010001f7202 */ /* 0x000fc60000000f00 */
[----:B------:R-:W-:Y:S02]  /*0220*/  IMAD.MOV R30, RZ, RZ, -R28 ;  /* 0x000000ffff1e7224 */ /* 0x000fe400078e0a1c */
[----:B0-----:R-:W-:-:S04]  /*0230*/  IMAD.WIDE.U32 R8, R15, 0x18, R4 ;  /* 0x000000180f087825 */ /* 0x001fc800078e0004 */
[----:B------:R-:W-:-:S07]  /*0240*/  IMAD.WIDE.U32 R10, R15, 0x1c, R4 ;  /* 0x0000001c0f0a7825 */ /* 0x000fce00078e0004 */
.L_x_4:
[----:B------:R-:W-:-:S04]  /*0250*/  IMAD.WIDE R20, R31, 0x4, R4 ;  /* 0x000000041f147825 */ /* 0x000fc800078e0204 */
[C-C-:B------:R-:W-:Y:S01]  /*0260*/  IMAD.WIDE.U32 R26, R15.reuse, 0x8, R4.reuse ;  /* 0x000000080f1a7825 */ /* 0x140fe200078e0004 */
[----:B------:R0:W-:Y:S03]  /*0270*/  STG.E desc[UR6][R20.64], R29 ;  /* 0x0000001d14007986 */ /* 0x0001e6000c101906 */
[----:B------:R-:W-:-:S04]  /*0280*/  IMAD.WIDE.U32 R22, R15, 0xc, R4 ;  /* 0x0000000c0f167825 */ /* 0x000fc800078e0004 */
[----:B------:R-:W-:-:S04]  /*0290*/  IMAD.WIDE.U32 R2, R15, 0x10, R4 ;  /* 0x000000100f027825 */ /* 0x000fc800078e0004 */
[----:B------:R-:W-:-:S04]  /*02a0*/  IMAD.WIDE.U32 R12, R15, 0x14, R4 ;  /* 0x000000140f0c7825 */ /* 0x000fc800078e0004 */
[----:B------:R-:W-:-:S04]  /*02b0*/  IMAD.WIDE.U32 R24, R15, 0x4, R20 ;  /* 0x000000040f187825 */ /* 0x000fc800078e0014 */
[C---:B------:R-:W-:Y:S01]  /*02c0*/  IMAD.WIDE R26, R31.reuse, 0x4, R26 ;  /* 0x000000041f1a7825 */ /* 0x040fe200078e021a */
[----:B------:R0:W-:Y:S03]  /*02d0*/  STG.E desc[UR6][R24.64], R29 ;  /* 0x0000001d18007986 */ /* 0x0001e6000c101906 */
        /* <DEDUP_REMOVED lines=8> */
[----:B------:R-:W-:Y:S01]  /*0360*/  IMAD.WIDE R12, R31, 0x4, R10 ;  /* 0x000000041f0c7825 */ /* 0x000fe200078e020a */
[----:B------:R0:W-:Y:S01]  /*0370*/  STG.E desc[UR6][R2.64], R29 ;  /* 0x0000001d02007986 */ /* 0x0001e2000c101906 */
[----:B------:R-:W-:-:S02]  /*0380*/  LEA R31, R15, R31, 0x3 ;  /* 0x0000001f0f1f7211 */ /* 0x000fc400078e18ff */
[----:B------:R-:W-:Y:S01]  /*0390*/  VIADD R30, R30, 0x8 ;  /* 0x000000081e1e7836 */ /* 0x000fe20000000000 */
[----:B------:R0:W-:Y:S04]  /*03a0*/  STG.E desc[UR6][R12.64], R29 ;  /* 0x0000001d0c007986 */ /* 0x0001e8000c101906 */
[----:B------:R-:W-:-:S13]  /*03b0*/  ISETP.NE.AND P0, PT, R30, RZ, PT ;  /* 0x000000ff1e00720c */ /* 0x000fda0003f05270 */
[----:B0-----:R-:W-:Y:S05]  /*03c0*/  @P0 BRA `(.L_x_4) ;  /* 0xfffffffc00a00947 */ /* 0x001fea000383ffff */
.L_x_3:
[----:B------:R-:W-:Y:S05]  /*03d0*/  BSYNC.RECONVERGENT B1 ;  /* 0x0000000000017941 */ /* 0x000fea0003800200 */
.L_x_2:
[----:B------:R-:W-:Y:S05]  /*03e0*/  @!P1 BRA `(.L_x_1) ;  /* 0x00000000008c9947 */ /* 0x000fea0003800000 */
[----:B------:R-:W-:Y:S01]  /*03f0*/  ISETP.GE.U32.AND P0, PT, R18, 0x4, PT ;  /* 0x000000041200780c */ /* 0x000fe20003f06070 */
[----:B------:R-:W-:Y:S01]  /*0400*/  BSSY.RECONVERGENT B1, `(.L_x_5) ;  /* 0x0000010000017945 */ /* 0x000fe20003800200 */
[----:B------:R-:W-:-:S04]  /*0410*/  LOP3.LUT R12, R6, 0x3, RZ, 0xc0, !PT ;  /* 0x00000003060c7812 */ /* 0x000fc800078ec0ff */
[----:B------:R-:W-:-:S07]  /*0420*/  ISETP.NE.AND P1, PT, R12, RZ, PT ;  /* 0x000000ff0c00720c */ /* 0x000fce0003f25270 */
[----:B------:R-:W-:Y:S06]  /*0430*/  @!P0 BRA `(.L_x_6) ;  /* 0x0000000000308947 */ /* 0x000fec0003800000 */
[----:B------:R-:W0:Y:S01]  /*0440*/  LDC.64 R2, c[0x0][0x3a0] ;  /* 0x0000e800ff027b82 */ /* 0x000e220000000a00 */
[C---:B------:R-:W-:Y:S02]  /*0450*/  IMAD R5, R28.reuse, R15, R16 ;  /* 0x0000000f1c057224 */ /* 0x040fe400078e0210 */
[----:B------:R-:W-:Y:S02]  /*0460*/  IMAD.MOV.U32 R13, RZ, RZ, 0x7fffffff ;  /* 0x7fffffffff0d7424 */ /* 0x000fe400078e00ff */
[----:B------:R-:W-:Y:S02]  /*0470*/  VIADD R28, R28, 0x4 ;  /* 0x000000041c1c7836 */ /* 0x000fe40000000000 */
[----:B0-----:R-:W-:-:S05]  /*0480*/  IMAD.WIDE R2, R5, 0x4, R2 ;  /* 0x0000000405027825 */ /* 0x001fca00078e0202 */
[----:B------:R0:W-:Y:S01]  /*0490*/  STG.E desc[UR6][R2.64], R13 ;  /* 0x0000000d02007986 */ /* 0x0001e2000c101906 */
[----:B------:R-:W-:-:S05]  /*04a0*/  IMAD.WIDE.U32 R4, R15, 0x4, R2 ;  /* 0x000000040f047825 */ /* 0x000fca00078e0002 */
[----:B------:R0:W-:Y:S01]  /*04b0*/  STG.E desc[UR6][R4.64], R13 ;  /* 0x0000000d04007986 */ /* 0x0001e2000c101906 */
[----:B------:R-:W-:-:S05]  /*04c0*/  IMAD.WIDE.U32 R8, R15, 0x4, R4 ;  /* 0x000000040f087825 */ /* 0x000fca00078e0004 */
[----:B------:R0:W-:Y:S01]  /*04d0*/  STG.E desc[UR6][R8.64], R13 ;  /* 0x0000000d08007986 */ /* 0x0001e2000c101906 */
[----:B------:R-:W-:-:S05]  /*04e0*/  IMAD.WIDE.U32 R10, R15, 0x4, R8 ;  /* 0x000000040f0a7825 */ /* 0x000fca00078e0008 */
[----:B------:R0:W-:Y:S02]  /*04f0*/  STG.E desc[UR6][R10.64], R13 ;  /* 0x0000000d0a007986 */ /* 0x0001e4000c101906 */
.L_x_6:
[----:B------:R-:W-:Y:S05]  /*0500*/  BSYNC.RECONVERGENT B1 ;  /* 0x0000000000017941 */ /* 0x000fea0003800200 */
.L_x_5:
[----:B------:R-:W-:Y:S05]  /*0510*/  @!P1 BRA `(.L_x_1) ;  /* 0x0000000000409947 */ /* 0x000fea0003800000 */
[----:B------:R-:W-:Y:S02]  /*0520*/  ISETP.NE.AND P0, PT, R12, 0x1, PT ;  /* 0x000000010c00780c */ /* 0x000fe40003f05270 */
[----:B------:R-:W-:-:S04]  /*0530*/  LOP3.LUT R6, R6, 0x1, RZ, 0xc0, !PT ;  /* 0x0000000106067812 */ /* 0x000fc800078ec0ff */
[----:B------:R-:W-:-:S07]  /*0540*/  ISETP.NE.U32.AND P1, PT, R6, 0x1, PT ;  /* 0x000000010600780c */ /* 0x000fce0003f25070 */
[----:B0-----:R-:W0:Y:S01]  /*0550*/  @P0 LDC.64 R2, c[0x0][0x3a0] ;  /* 0x0000e800ff020b82 */ /* 0x001e220000000a00 */
[C---:B------:R-:W-:Y:S01]  /*0560*/  @P0 IMAD R5, R28.reuse, R15, R16 ;  /* 0x0000000f1c050224 */ /* 0x040fe200078e0210 */
[----:B------:R-:W-:Y:S01]  /*0570*/  @P0 MOV R13, 0x7fffffff ;  /* 0x7fffffff000d0802 */ /* 0x000fe20000000f00 */
[----:B------:R-:W-:-:S05]  /*0580*/  @P0 VIADD R28, R28, 0x2 ;  /* 0x000000021c1c0836 */ /* 0x000fca0000000000 */
[----:B------:R-:W1:Y:S01]  /*0590*/  @!P1 LDC.64 R10, c[0x0][0x3a0] ;  /* 0x0000e800ff0a9b82 */ /* 0x000e620000000a00 */
[----:B0-----:R-:W-:-:S04]  /*05a0*/  @P0 IMAD.WIDE R4, R5, 0x4, R2 ;  /* 0x0000000405040825 */ /* 0x001fc800078e0202 */
[----:B------:R-:W-:Y:S01]  /*05b0*/  @!P1 IMAD R3, R28, R15, R16 ;  /* 0x0000000f1c039224 */ /* 0x000fe200078e0210 */
[----:B------:R2:W-:Y:S01]  /*05c0*/  @P0 STG.E desc[UR6][R4.64], R13 ;  /* 0x0000000d04000986 */ /* 0x0005e2000c101906 */
[----:B------:R-:W-:-:S04]  /*05d0*/  @P0 IMAD.WIDE.U32 R8, R15, 0x4, R4 ;  /* 0x000000040f080825 */ /* 0x000fc800078e0004 */
[----:B-1----:R-:W-:Y:S01]  /*05e0*/  @!P1 IMAD.WIDE R2, R3, 0x4, R10 ;  /* 0x0000000403029825 */ /* 0x002fe200078e020a */
[----:B------:R2:W-:Y:S03]  /*05f0*/  @P0 STG.E desc[UR6][R8.64], R13 ;  /* 0x0000000d08000986 */ /* 0x0005e6000c101906 */
[----:B------:R-:W-:-:S05]  /*0600*/  @!P1 IMAD.MOV.U32 R11, RZ, RZ, 0x7fffffff ;  /* 0x7fffffffff0b9424 */ /* 0x000fca00078e00ff */
[----:B------:R2:W-:Y:S02]  /*0610*/  @!P1 STG.E desc[UR6][R2.64], R11 ;  /* 0x0000000b02009986 */ /* 0x0005e4000c101906 */
.L_x_1:
[----:B------:R-:W-:Y:S05]  /*0620*/  BSYNC.RECONVERGENT B0 ;  /* 0x0000000000007941 */ /* 0x000fea0003800200 */
.L_x_0:
[----:B------:R-:W-:-:S13]  /*0630*/  ISETP.GE.AND P0, PT, R0, UR5, PT ;  /* 0x0000000500007c0c */ /* 0x000fda000bf06270 */
[----:B------:R-:W-:Y:S05]  /*0640*/  @P0 EXIT ;  /* 0x000000000000094d */ /* 0x000fea0003800000 */
[C---:B0-2---:R-:W-:Y:S01]  /*0650*/  VIADD R2, R14.reuse, 0xffffffff ;  /* 0xffffffff0e027836 */ /* 0x045fe20000000000 */
[--C-:B------:R-:W-:Y:S01]  /*0660*/  SHF.R.S32.HI R17, RZ, 0x1f, R16.reuse ;  /* 0x0000001fff117819 */ /* 0x100fe20000011410 */
[----:B------:R-:W-:Y:S01]  /*0670*/  IMAD.MOV.U32 R0, RZ, RZ, RZ ;  /* 0x000000ffff007224 */ /* 0x000fe200078e00ff */
[----:B------:R-:W-:Y:S02]  /*0680*/  LOP3.LUT R3, R14, 0xf, RZ, 0xc0, !PT ;  /* 0x0000000f0e037812 */ /* 0x000fe400078ec0ff */
[----:B------:R-:W-:Y:S01]  /*0690*/  ISETP.GE.U32.AND P1, PT, R2, 0xf, PT ;  /* 0x0000000f0200780c */ /* 0x000fe20003f26070 */
[----:B------:R-:W-:Y:S01]  /*06a0*/  IMAD.WIDE.U32 R4, R7, R15, R16 ;  /* 0x0000000f07047225 */ /* 0x000fe200078e0010 */
[----:B------:R-:W-:-:S03]  /*06b0*/  ISETP.NE.AND P0, PT, R3, RZ, PT ;  /* 0x000000ff0300720c */ /* 0x000fc60003f05270 */
[----:B------:R-:W-:Y:S01]  /*06c0*/  IMAD.MOV.U32 R6, RZ, RZ, R5 ;  /* 0x000000ffff067224 */ /* 0x000fe200078e0005 */
[----:B------:R-:W-:-:S07]  /*06d0*/  MOV R11, R4 ;  /* 0x00000004000b7202 */ /* 0x000fce0000000f00 */
[----:B------:R-:W-:Y:S05]  /*06e0*/  @!P1 BRA `(.L_x_7) ;  /* 0x0000000400349947 */ /* 0x000fea0003800000 */
[----:B------:R-:W0:Y:S01]  /*06f0*/  LDCU.64 UR4, c[0x0][0x380] ;  /* 0x00007000ff0477ac */ /* 0x000e220008000a00 */
[----:B------:R-:W-:Y:S01]  /*0700*/  LOP3.LUT R10, R14, 0x7ffffff0, RZ, 0xc0, !PT ;  /* 0x7ffffff00e0a7812 */ /* 0x000fe200078ec0ff */
[----:B------:R-:W-:Y:S01]  /*0710*/  IMAD.MOV.U32 R0, RZ, RZ, RZ ;  /* 0x000000ffff007224 */ /* 0x000fe200078e00ff */
[----:B------:R-:W-:Y:S02]  /*0720*/  SHF.L.U32 R9, R15, 0x2, RZ ;  /* 0x000000020f097819 */ /* 0x000fe400000006ff */
[----:B------:R-:W-:Y:S01]  /*0730*/  SHF.R.U32.HI R8, RZ, 0x1e, R15 ;  /* 0x0000001eff087819 */ /* 0x000fe2000001160f */
[----:B------:R-:W-:Y:S01]  /*0740*/  IMAD.MOV R10, RZ, RZ, -R10 ;  /* 0x000000ffff0a7224 */ /* 0x000fe200078e0a0a */
[----:B0-----:R-:W-:-:S04]  /*0750*/  LEA R4, P1, R11, UR4, 0x2 ;  /* 0x000000040b047c11 */ /* 0x001fc8000f8210ff */
[----:B------:R-:W-:-:S09]  /*0760*/  LEA.HI.X R5, R11, UR5, R6, 0x2, P1 ;  /* 0x000000050b057c11 */ /* 0x000fd200088f1406 */
.L_x_8:
[C---:B------:R-:W-:Y:S01]  /*0770*/  IADD3 R34, P1, PT, R9.reuse, R4, RZ ;  /* 0x0000000409227210 */ /* 0x040fe20007f3e0ff */
[----:B------:R-:W2:Y:S03]  /*0780*/  LDG.E.CONSTANT R37, desc[UR6][R4.64] ;  /* 0x0000000604257981 */ /* 0x000ea6000c1e9900 */
[----:B------:R-:W-:Y:S02]  /*0790*/  IADD3.X R35, PT, PT, R8, R5, RZ, P1, !PT ;  /* 0x0000000508237210 */ /* 0x000fe40000ffe4ff */
[----:B------:R-:W-:-:S05]  /*07a0*/  IADD3 R28, P1, PT, R9, R34, RZ ;  /* 0x00000022091c7210 */ /* 0x000fca0007f3e0ff */
[C---:B------:R-:W-:Y:S01]  /*07b0*/  IMAD.X R29, R8.reuse, 0x1, R35, P1 ;  /* 0x00000001081d7824 */ /* 0x040fe200008e0623 */
[C---:B------:R-:W-:Y:S01]  /*07c0*/  IADD3 R24, P1, PT, R9.reuse, R28, RZ ;  /* 0x0000001c09187210 */ /* 0x040fe20007f3e0ff */
[----:B------:R-:W3:Y:S04]  /*07d0*/  LDG.E.CONSTANT R35, desc[UR6][R34.64] ;  /* 0x0000000622237981 */ /* 0x000ee8000c1e9900 */
[----:B------:R-:W-:Y:S01]  /*07e0*/  IMAD.X R25, R8, 0x1, R29, P1 ;  /* 0x0000000108197824 */ /* 0x000fe200008e061d */
[----:B------:R-:W-:-:S04]  /*07f0*/  IADD3 R22, P1, PT, R9, R24, RZ ;  /* 0x0000001809167210 */ /* 0x000fc80007f3e0ff */
[----:B------:R-:W-:Y:S01]  /*0800*/  IADD3.X R23, PT, PT, R8, R25, RZ, P1, !PT ;  /* 0x0000001908177210 */ /* 0x000fe20000ffe4ff */
[----:B------:R0:W4:Y:S01]  /*0810*/  LDG.E.CONSTANT R34, desc[UR6][R28.64] ;  /* 0x000000061c227981 */ /* 0x000122000c1e9900 */
[----:B------:R-:W-:-:S03]  /*0820*/  IADD3 R30, P1, PT, R9, R22, RZ ;  /* 0x00000016091e7210 */ /* 0x000fc60007f3e0ff */
[----:B------:R1:W5:Y:S02]  /*0830*/  LDG.E.CONSTANT R33, desc[UR6][R24.64] ;  /* 0x0000000618217981 */ /* 0x000364000c1e9900 */
[C---:B------:R-:W-:Y:S01]  /*0840*/  IMAD.X R31, R8.reuse, 0x1, R23, P1 ;  /* 0x00000001081f7824 */ /* 0x040fe200008e0617 */
[C---:B------:R-:W-:Y:S01]  /*0850*/  IADD3 R20, P1, PT, R9.reuse, R30, RZ ;  /* 0x0000001e09147210 */ /* 0x040fe20007f3e0ff */
[----:B------:R1:W5:Y:S04]  /*0860*/  LDG.E.CONSTANT R32, desc[UR6][R22.64] ;  /* 0x0000000616207981 */ /* 0x000368000c1e9900 */
[C---:B------:R-:W-:Y:S01]  /*0870*/  IMAD.X R21, R8.reuse, 0x1, R31, P1 ;  /* 0x0000000108157824 */ /* 0x040fe200008e061f */
[----:B------:R-:W-:Y:S01]  /*0880*/  IADD3 R26, P1, PT, R9, R20, RZ ;  /* 0x00000014091a7210 */ /* 0x000fe20007f3e0ff */
[----:B------:R-:W5:Y:S03]  /*0890*/  LDG.E.CONSTANT R31, desc[UR6][R30.64] ;  /* 0x000000061e1f7981 */ /* 0x000f66000c1e9900 */
[----:B------:R-:W-:-:S02]  /*08a0*/  IADD3.X R27, PT, PT, R8, R21, RZ, P1, !PT ;  /* 0x00000015081b7210 */ /* 0x000fc40000ffe4ff */
[----:B------:R-:W-:-:S03]  /*08b0*/  IADD3 R12, P1, PT, R9, R26, RZ ;  /* 0x0000001a090c7210 */ /* 0x000fc60007f3e0ff */
[----:B------:R-:W5:Y:S02]  /*08c0*/  LDG.E.CONSTANT R18, desc[UR6][R26.64] ;  /* 0x000000061a127981 */ /* 0x000f64000c1e9900 */
[C---:B------:R-:W-:Y:S01]  /*08d0*/  IMAD.X R13, R8.reuse, 0x1, R27, P1 ;  /* 0x00000001080d7824 */ /* 0x040fe200008e061b */
[C---:B0-----:R-:W-:Y:S01]  /*08e0*/  IADD3 R28, P1, PT, R9.reuse, R12, RZ ;  /* 0x0000000c091c7210 */ /* 0x041fe20007f3e0ff */
[----:B------:R0:W5:Y:S04]  /*08f0*/  LDG.E.CONSTANT R30, desc[UR6][R20.64] ;  /* 0x00000006141e7981 */ /* 0x000168000c1e9900 */
[C---:B------:R-:W-:Y:S01]  /*0900*/  IMAD.X R29, R8.reuse, 0x1, R13, P1 ;  /* 0x00000001081d7824 */ /* 0x040fe200008e060d */
[----:B-1----:R-:W-:Y:S01]  /*0910*/  IADD3 R24, P1, PT, R9, R28, RZ ;  /* 0x0000001c09187210 */ /* 0x002fe20007f3e0ff */
        /* <DEDUP_REMOVED lines=8> */
[C---:B------:R-:W-:Y:S01]  /*09a0*/  IADD3 R26, P1, PT, R9.reuse, R20, RZ ;  /* 0x00000014091a7210 */ /* 0x040fe20007f3e0ff */
[----:B------:R-:W5:Y:S03]  /*09b0*/  LDG.E.CONSTANT R22, desc[UR6][R22.64] ;  /* 0x0000000616167981 */ /* 0x000f66000c1e9900 */
[----:B------:R-:W-:Y:S01]  /*09c0*/  IADD3.X R27, PT, PT, R8, R21, RZ, P1, !PT ;  /* 0x00000015081b7210 */ /* 0x000fe20000ffe4ff */
[----:B------:R-:W5:Y:S01]  /*09d0*/  LDG.E.CONSTANT R20, desc[UR6][R20.64] ;  /* 0x0000000614147981 */ /* 0x000f62000c1e9900 */
[----:B0-----:R-:W-:-:S03]  /*09e0*/  IADD3 R28, P1, PT, R9, R26, RZ ;  /* 0x0000001a091c7210 */ /* 0x001fc60007f3e0ff */
[----:B------:R-:W5:Y:S02]  /*09f0*/  LDG.E.CONSTANT R26, desc[UR6][R26.64] ;  /* 0x000000061a1a7981 */ /* 0x000f64000c1e9900 */
[----:B------:R-:W-:Y:S01]  /*0a00*/  IMAD.X R29, R8, 0x1, R27, P1 ;  /* 0x00000001081d7824 */ /* 0x000fe200008e061b */
[----:B------:R-:W-:-:S04]  /*0a10*/  IADD3 R24, P1, PT, R9, R28, RZ ;  /* 0x0000001c09187210 */ /* 0x000fc80007f3e0ff */
[----:B------:R-:W5:Y:S01]  /*0a20*/  LDG.E.CONSTANT R28, desc[UR6][R28.64] ;  /* 0x000000061c1c7981 */ /* 0x000f62000c1e9900 */
[----:B------:R-:W-:-:S05]  /*0a30*/  IMAD.X R25, R8, 0x1, R29, P1 ;  /* 0x0000000108197824 */ /* 0x000fca00008e061d */
[----:B------:R-:W5:Y:S01]  /*0a40*/  LDG.E.CONSTANT R24, desc[UR6][R24.64] ;  /* 0x0000000618187981 */ /* 0x000f62000c1e9900 */
[----:B------:R-:W-:-:S04]  /*0a50*/  IADD3 R10, PT, PT, R10, 0x10, RZ ;  /* 0x000000100a0a7810 */ /* 0x000fc80007ffe0ff */
[----:B------:R-:W-:Y:S02]  /*0a60*/  ISETP.NE.AND P1, PT, R10, RZ, PT ;  /* 0x000000ff0a00720c */ /* 0x000fe40003f25270 */
[C---:B------:R-:W-:Y:S02]  /*0a70*/  LEA R11, P2, R15.reuse, R11, 0x4 ;  /* 0x0000000b0f0b7211 */ /* 0x040fe400078420ff */
[C---:B------:R-:W-:Y:S02]  /*0a80*/  LEA R4, P3, R15.reuse, R4, 0x6 ;  /* 0x000000040f047211 */ /* 0x040fe400078630ff */
[C---:B------:R-:W-:Y:S02]  /*0a90*/  LEA.HI.X R6, R15.reuse, R6, RZ, 0x4, P2 ;  /* 0x000000060f067211 */ /* 0x040fe400010f24ff */
[----:B------:R-:W-:Y:S01]  /*0aa0*/  LEA.HI.X R5, R15, R5, RZ, 0x6, P3 ;  /* 0x000000050f057211 */ /* 0x000fe200018f34ff */
[----:B--2---:R-:W-:-:S04]  /*0ab0*/  FADD R0, R37, R0 ;  /* 0x0000000025007221 */ /* 0x004fc80000000000 */
[----:B---3--:R-:W-:-:S04]  /*0ac0*/  FADD R35, R0, R35 ;  /* 0x0000002300237221 */ /* 0x008fc80000000000 */
[----:B----4-:R-:W-:-:S04]  /*0ad0*/  FADD R34, R35, R34 ;  /* 0x0000002223227221 */ /* 0x010fc80000000000 */
[----:B-----5:R-:W-:-:S04]  /*0ae0*/  FADD R33, R34, R33 ;  /* 0x0000002122217221 */ /* 0x020fc80000000000 */
[----:B------:R-:W-:-:S04]  /*0af0*/  FADD R32, R33, R32 ;  /* 0x0000002021207221 */ /* 0x000fc80000000000 */
        /* <DEDUP_REMOVED lines=10> */
[----:B------:R-:W-:Y:S01]  /*0ba0*/  FADD R0, R13, R24 ;  /* 0x000000180d007221 */ /* 0x000fe20000000000 */
[----:B------:R-:W-:Y:S06]  /*0bb0*/  @P1 BRA `(.L_x_8) ;  /* 0xfffffff800ec1947 */ /* 0x000fec000383ffff */
.L_x_7:
[----:B------:R-:W-:Y:S05]  /*0bc0*/  @!P0 BRA `(.L_x_9) ;  /* 0x0000000400408947 */ /* 0x000fea0003800000 */
[----:B------:R-:W-:Y:S02]  /*0bd0*/  ISETP.GE.U32.AND P1, PT, R3, 0x8, PT ;  /* 0x000000080300780c */ /* 0x000fe40003f26070 */
[----:B------:R-:W-:-:S04]  /*0be0*/  LOP3.LUT R10, R14, 0x7, RZ, 0xc0, !PT ;  /* 0x000000070e0a7812 */ /* 0x000fc800078ec0ff */
[----:B------:R-:W-:-:S07]  /*0bf0*/  ISETP.NE.AND P0, PT, R10, RZ, PT ;  /* 0x000000ff0a00720c */ /* 0x000fce0003f05270 */
[----:B------:R-:W-:Y:S06]  /*0c00*/  @!P1 BRA `(.L_x_10) ;  /* 0x0000000000949947 */ /* 0x000fec0003800000 */
[----:B------:R-:W0:Y:S01]  /*0c10*/  LDCU.64 UR4, c[0x0][0x380] ;  /* 0x00007000ff0477ac */ /* 0x000e220008000a00 */
[----:B------:R-:W-:Y:S01]  /*0c20*/  IMAD.SHL.U32 R9, R15, 0x4, RZ ;  /* 0x000000040f097824 */ /* 0x000fe200078e00ff */
[----:B------:R-:W-:Y:S02]  /*0c30*/  SHF.R.U32.HI R29, RZ, 0x1e, R15 ;  /* 0x0000001eff1d7819 */ /* 0x000fe4000001160f */
[----:B0-----:R-:W-:-:S04]  /*0c40*/  LEA R12, P2, R11, UR4, 0x2 ;  /* 0x000000040b0c7c11 */ /* 0x001fc8000f8410ff */
[----:B------:R-:W-:Y:S02]  /*0c50*/  IADD3 R24, P1, PT, R9, R12, RZ ;  /* 0x0000000c09187210 */ /* 0x000fe40007f3e0ff */
[----:B------:R-:W-:Y:S02]  /*0c60*/  LEA.HI.X R13, R11, UR5, R6, 0x2, P2 ;  /* 0x000000050b0d7c11 */ /* 0x000fe400090f1406 */
[----:B------:R-:W-:-:S03]  /*0c70*/  IADD3 R26, P2, PT, R9, R24, RZ ;  /* 0x00000018091a7210 */ /* 0x000fc60007f5e0ff */
[----:B------:R-:W-:Y:S01]  /*0c80*/  IMAD.X R25, R29, 0x1, R13, P1 ;  /* 0x000000011d197824 */ /* 0x000fe200008e060d */
[----:B------:R0:W2:Y:S01]  /*0c90*/  LDG.E.CONSTANT R3, desc[UR6][R12.64] ;  /* 0x000000060c037981 */ /* 0x0000a2000c1e9900 */
[----:B------:R-:W-:-:S03]  /*0ca0*/  IADD3 R22, P1, PT, R9, R26, RZ ;  /* 0x0000001a09167210 */ /* 0x000fc60007f3e0ff */
[----:B------:R-:W-:Y:S01]  /*0cb0*/  IADD3.X R27, PT, PT, R29, R25, RZ, P2, !PT ;  /* 0x000000191d1b7210 */ /* 0x000fe200017fe4ff */
[----:B------:R-:W3:Y:S01]  /*0cc0*/  LDG.E.CONSTANT R24, desc[UR6][R24.64] ;  /* 0x0000000618187981 */ /* 0x000ee2000c1e9900 */
[----:B------:R-:W-:-:S03]  /*0cd0*/  IADD3 R20, P2, PT, R9, R22, RZ ;  /* 0x0000001609147210 */ /* 0x000fc60007f5e0ff */
[----:B------:R-:W-:Y:S01]  /*0ce0*/  IMAD.X R23, R29, 0x1, R27, P1 ;  /* 0x000000011d177824 */ /* 0x000fe200008e061b */
[----:B------:R-:W4:Y:S01]  /*0cf0*/  LDG.E.CONSTANT R26, desc[UR6][R26.64] ;  /* 0x000000061a1a7981 */ /* 0x000f22000c1e9900 */
[----:B------:R-:W-:Y:S02]  /*0d00*/  IADD3 R4, P1, PT, R9, R20, RZ ;  /* 0x0000001409047210 */ /* 0x000fe40007f3e0ff */
[----:B------:R-:W-:Y:S01]  /*0d10*/  IMAD.X R21, R29, 0x1, R23, P2 ;  /* 0x000000011d157824 */ /* 0x000fe200010e0617 */
[----:B------:R-:W5:Y:S01]  /*0d20*/  LDG.E.CONSTANT R22, desc[UR6][R22.64] ;  /* 0x0000000616167981 */ /* 0x000f62000c1e9900 */
[----:B------:R-:W-:-:S03]  /*0d30*/  IADD3 R8, P2, PT, R9, R4, RZ ;  /* 0x0000000409087210 */ /* 0x000fc60007f5e0ff */
[----:B------:R-:W-:Y:S01]  /*0d40*/  IADD3.X R5, PT, PT, R29, R21, RZ, P1, !PT ;  /* 0x000000151d057210 */ /* 0x000fe20000ffe4ff */
[----:B------:R-:W5:Y:S01]  /*0d50*/  LDG.E.CONSTANT R20, desc[UR6][R20.64] ;  /* 0x0000000614147981 */ /* 0x000f62000c1e9900 */
[----:B0-----:R-:W-:-:S03]  /*0d60*/  IADD3 R12, P1, PT, R9, R8, RZ ;  /* 0x00000008090c7210 */ /* 0x001fc60007f3e0ff */
[C---:B------:R-:W-:Y:S01]  /*0d70*/  IMAD.X R9, R29.reuse, 0x1, R5, P2 ;  /* 0x000000011d097824 */ /* 0x040fe200010e0605 */
[----:B------:R-:W5:Y:S03]  /*0d80*/  LDG.E.CONSTANT R4, desc[UR6][R4.64] ;  /* 0x0000000604047981 */ /* 0x000f66000c1e9900 */
[----:B------:R-:W-:Y:S01]  /*0d90*/  IMAD.X R13, R29, 0x1, R9, P1 ;  /* 0x000000011d0d7824 */ /* 0x000fe200008e0609 */
[----:B------:R-:W5:Y:S04]  /*0da0*/  LDG.E.CONSTANT R8, desc[UR6][R8.64] ;  /* 0x0000000608087981 */ /* 0x000f68000c1e9900 */
[----:B------:R-:W5:Y:S01]  /*0db0*/  LDG.E.CONSTANT R12, desc[UR6][R12.64] ;  /* 0x000000060c0c7981 */ /* 0x000f62000c1e9900 */
[----:B------:R-:W-:-:S04]  /*0dc0*/  LEA R11, P1, R15, R11, 0x3 ;  /* 0x0000000b0f0b7211 */ /* 0x000fc800078218ff */
        /* <DEDUP_REMOVED lines=8> */
[----:B------:R-:W-:-:S07]  /*0e50*/  FADD R0, R3, R12 ;  /* 0x0000000c03007221 */ /* 0x000fce0000000000 */
.L_x_10:
[----:B------:R-:W-:Y:S05]  /*0e60*/  @!P0 BRA `(.L_x_9) ;  /* 0x0000000000988947 */ /* 0x000fea0003800000 */
[----:B------:R-:W-:Y:S02]  /*0e70*/  ISETP.GE.U32.AND P1, PT, R10, 0x4, PT ;  /* 0x000000040a00780c */ /* 0x000fe40003f26070 */
[----:B------:R-:W-:-:S04]  /*0e80*/  LOP3.LUT R3, R14, 0x3, RZ, 0xc0, !PT ;  /* 0x000000030e037812 */ /* 0x000fc800078ec0ff */
[----:B------:R-:W-:-:S07]  /*0e90*/  ISETP.NE.AND P0, PT, R3, RZ, PT ;  /* 0x000000ff0300720c */ /* 0x000fce0003f05270 */
[----:B------:R-:W-:Y:S06]  /*0ea0*/  @!P1 BRA `(.L_x_11) ;  /* 0x0000000000549947 */ /* 0x000fec0003800000 */
[----:B------:R-:W0:Y:S01]  /*0eb0*/  LDCU.64 UR4, c[0x0][0x380] ;  /* 0x00007000ff0477ac */ /* 0x000e220008000a00 */
[----:B------:R-:W-:Y:S02]  /*0ec0*/  SHF.L.U32 R23, R15, 0x2, RZ ;  /* 0x000000020f177819 */ /* 0x000fe400000006ff */
[----:B------:R-:W-:Y:S02]  /*0ed0*/  SHF.R.U32.HI R25, RZ, 0x1e, R15 ;  /* 0x0000001eff197819 */ /* 0x000fe4000001160f */
[----:B0-----:R-:W-:-:S04]  /*0ee0*/  LEA R4, P1, R11, UR4, 0x2 ;  /* 0x000000040b047c11 */ /* 0x001fc8000f8210ff */
[----:B------:R-:W-:Y:S02]  /*0ef0*/  LEA.HI.X R5, R11, UR5, R6, 0x2, P1 ;  /* 0x000000050b057c11 */ /* 0x000fe400088f1406 */
[----:B------:R-:W-:-:S05]  /*0f00*/  IADD3 R8, P1, PT, R23, R4, RZ ;  /* 0x0000000417087210 */ /* 0x000fca0007f3e0ff */
[----:B------:R-:W-:Y:S01]  /*0f10*/  IMAD.X R9, R25, 0x1, R5, P1 ;  /* 0x0000000119097824 */ /* 0x000fe200008e0605 */
[----:B------:R-:W-:Y:S01]  /*0f20*/  IADD3 R12, P1, PT, R23, R8, RZ ;  /* 0x00000008170c7210 */ /* 0x000fe20007f3e0ff */
[----:B------:R-:W2:Y:S04]  /*0f30*/  LDG.E.CONSTANT R5, desc[UR6][R4.64] ;  /* 0x0000000604057981 */ /* 0x000ea8000c1e9900 */
[----:B------:R-:W-:Y:S01]  /*0f40*/  IMAD.X R13, R25, 0x1, R9, P1 ;  /* 0x00000001190d7824 */ /* 0x000fe200008e0609 */
[----:B------:R-:W-:Y:S01]  /*0f50*/  IADD3 R20, P1, PT, R23, R12, RZ ;  /* 0x0000000c17147210 */ /* 0x000fe20007f3e0ff */
[----:B------:R-:W3:Y:S03]  /*0f60*/  LDG.E.CONSTANT R9, desc[UR6][R8.64] ;  /* 0x0000000608097981 */ /* 0x000ee6000c1e9900 */
[----:B------:R-:W-:-:S02]  /*0f70*/  IADD3.X R21, PT, PT, R25, R13, RZ, P1, !PT ;  /* 0x0000000d19157210 */ /* 0x000fc40000ffe4ff */
[----:B------:R-:W4:Y:S04]  /*0f80*/  LDG.E.CONSTANT R13, desc[UR6][R12.64] ;  /* 0x000000060c0d7981 */ /* 0x000f28000c1e9900 */
[----:B------:R-:W5:Y:S01]  /*0f90*/  LDG.E.CONSTANT R21, desc[UR6][R20.64] ;  /* 0x0000000614157981 */ /* 0x000f62000c1e9900 */
[----:B------:R-:W-:-:S05]  /*0fa0*/  IADD3 R11, P1, PT, R23, R11, RZ ;  /* 0x0000000b170b7210 */ /* 0x000fca0007f3e0ff */
[----:B------:R-:W-:Y:S02]  /*0fb0*/  IMAD.X R6, R25, 0x1, R6, P1 ;  /* 0x0000000119067824 */ /* 0x000fe400008e0606 */
[----:B--2---:R-:W-:-:S04]  /*0fc0*/  FADD R0, R0, R5 ;  /* 0x0000000500007221 */ /* 0x004fc80000000000 */
[----:B---3--:R-:W-:-:S04]  /*0fd0*/  FADD R0, R0, R9 ;  /* 0x0000000900007221 */ /* 0x008fc80000000000 */
[----:B----4-:R-:W-:-:S04]  /*0fe0*/  FADD R0, R0, R13 ;  /* 0x0000000d00007221 */ /* 0x010fc80000000000 */
[----:B-----5:R-:W-:-:S07]  /*0ff0*/  FADD R0, R0, R21 ;  /* 0x0000001500007221 */ /* 0x020fce0000000000 */
.L_x_11:
[----:B------:R-:W-:Y:S05]  /*1000*/  @!P0 BRA `(.L_x_9) ;  /* 0x0000000000308947 */ /* 0x000fea0003800000 */
[----:B------:R-:W0:Y:S01]  /*1010*/  LDCU.64 UR4, c[0x0][0x380] ;  /* 0x00007000ff0477ac */ /* 0x000e220008000a00 */
[----:B------:R-:W-:Y:S01]  /*1020*/  IMAD.MOV R3, RZ, RZ, -R3 ;  /* 0x000000ffff037224 */ /* 0x000fe200078e0a03 */
[----:B0-----:R-:W-:-:S04]  /*1030*/  LEA R4, P0, R11, UR4, 0x2 ;  /* 0x000000040b047c11 */ /* 0x001fc8000f8010ff */
[----:B------:R-:W-:-:S09]  /*1040*/  LEA.HI.X R6, R11, UR5, R6, 0x2, P0 ;  /* 0x000000050b067c11 */ /* 0x000fd200080f1406 */
.L_x_12:
[----:B------:R-:W-:-:S06]  /*1050*/  MOV R5, R6 ;  /* 0x0000000600057202 */ /* 0x000fcc0000000f00 */
[----:B------:R0:W2:Y:S01]  /*1060*/  LDG.E.CONSTANT R5, desc[UR6][R4.64] ;  /* 0x0000000604057981 */ /* 0x0000a2000c1e9900 */
[----:B------:R-:W-:-:S05]  /*1070*/  VIADD R3, R3, 0x1 ;  /* 0x0000000103037836 */ /* 0x000fca0000000000 */
[----:B------:R-:W-:Y:S02]  /*1080*/  ISETP.NE.AND P0, PT, R3, RZ, PT ;  /* 0x000000ff0300720c */ /* 0x000fe40003f05270 */
[----:B0-----:R-:W-:-:S04]  /*1090*/  LEA R4, P1, R15, R4, 0x2 ;  /* 0x000000040f047211 */ /* 0x001fc800078210ff */
[----:B------:R-:W-:Y:S01]  /*10a0*/  LEA.HI.X R6, R15, R6, RZ, 0x2, P1 ;  /* 0x000000060f067211 */ /* 0x000fe200008f14ff */
[----:B--2---:R-:W-:-:S06]  /*10b0*/  FADD R0, R5, R0 ;  /* 0x0000000005007221 */ /* 0x004fcc0000000000 */
[----:B------:R-:W-:Y:S05]  /*10c0*/  @P0 BRA `(.L_x_12) ;  /* 0xfffffffc00e00947 */ /* 0x000fea000383ffff */
.L_x_9:
[----:B------:R-:W-:-:S05]  /*10d0*/  I2FP.F32.U32 R3, R14 ;  /* 0x0000000e00037245 */ /* 0x000fca0000201000 */
[----:B------:R-:W-:-:S05]  /*10e0*/  VIADD R4, R3, 0x1800000 ;  /* 0x0180000003047836 */ /* 0x000fca0000000000 */
[----:B------:R-:W-:-:S04]  /*10f0*/  LOP3.LUT R4, R4, 0x7f800000, RZ, 0xc0, !PT ;  /* 0x7f80000004047812 */ /* 0x000fc800078ec0ff */
[----:B------:R-:W-:-:S13]  /*1100*/  ISETP.GT.U32.AND P0, PT, R4, 0x1ffffff, PT ;  /* 0x01ffffff0400780c */ /* 0x000fda0003f04070 */
[----:B------:R-:W-:Y:S05]  /*1110*/  @P0 BRA `(.L_x_13) ;  /* 0x00000000000c0947 */ /* 0x000fea0003800000 */
[----:B------:R-:W-:-:S07]  /*1120*/  MOV R4, 0x1140 ;  /* 0x0000114000047802 */ /* 0x000fce0000000f00 */
[----:B------:R-:W-:Y:S05]  /*1130*/  CALL.REL.NOINC `($__internal_0_$__cuda_sm20_rcp_rn_f32_slowpath) ;  /* 0x0000001c00507944 */ /* 0x000fea0003c00000 */
[----:B------:R-:W-:Y:S05]  /*1140*/  BRA `(.L_x_14) ;  /* 0x0000000000107947 */ /* 0x000fea0003800000 */
.L_x_13:
[----:B------:R-:W0:Y:S02]  /*1150*/  MUFU.RCP R4, R3 ;  /* 0x0000000300047308 */ /* 0x000e240000001000 */
[----:B0-----:R-:W-:-:S04]  /*1160*/  FFMA R5, R3, R4, -1 ;  /* 0xbf80000003057423 */ /* 0x001fc80000000004 */
[----:B------:R-:W-:-:S04]  /*1170*/  FADD.FTZ R5, -R5, -RZ ;  /* 0x800000ff05057221 */ /* 0x000fc80000010100 */
[----:B------:R-:W-:-:S07]  /*1180*/  FFMA R3, R4, R5, R4 ;  /* 0x0000000504037223 */ /* 0x000fce0000000004 */
.L_x_14:
[----:B------:R-:W0:Y:S01]  /*1190*/  LDCU UR4, c[0x0][0x388] ;  /* 0x00007100ff0477ac */ /* 0x000e220008000800 */
[----:B------:R-:W1:Y:S01]  /*11a0*/  S2R R5, SR_TID.X ;  /* 0x0000000000057919 */ /* 0x000e620000002100 */
[----:B------:R-:W2:Y:S01]  /*11b0*/  S2UR UR5, SR_CgaCtaId ;  /* 0x00000000000579c3 */ /* 0x000ea20000008800 */
[----:B------:R-:W-:Y:S01]  /*11c0*/  IADD3 R21, PT, PT, R7, R2, RZ ;  /* 0x0000000207157210 */ /* 0x000fe20007ffe0ff */
[----:B------:R-:W3:Y:S01]  /*11d0*/  LDCU UR8, c[0x0][0x390] ;  /* 0x00007200ff0877ac */ /* 0x000ee20008000800 */
[----:B------:R-:W-:Y:S01]  /*11e0*/  BSSY.RECONVERGENT B0, `(.L_x_15) ;  /* 0x00000d2000007945 */ /* 0x000fe20003800200 */
[----:B------:R-:W-:Y:S01]  /*11f0*/  FMUL R2, R0, R3 ;  /* 0x0000000300027220 */ /* 0x000fe20000400000 */
[----:B------:R-:W-:Y:S01]  /*1200*/  IMAD.MOV.U32 R24, RZ, RZ, RZ ;  /* 0x000000ffff187224 */ /* 0x000fe200078e00ff */
[----:B------:R-:W4:Y:S01]  /*1210*/  LDCU UR10, c[0x0][0x390] ;  /* 0x00007200ff0a77ac */ /* 0x000f220008000800 */
[----:B------:R-:W1:Y:S01]  /*1220*/  LDCU.128 UR12, c[0x0][0x380] ;  /* 0x00007000ff0c77ac */ /* 0x000e620008000c00 */
[----:B0-----:R-:W-:Y:S01]  /*1230*/  IMAD.U32 R10, RZ, RZ, UR4 ;  /* 0x00000004ff0a7e24 */ /* 0x001fe2000f8e00ff */
[----:B------:R-:W-:Y:S01]  /*1240*/  UMOV UR4, 0x400 ;  /* 0x0000040000047882 */ /* 0x000fe20000000000 */
[----:B---3--:R-:W-:-:S03]  /*1250*/  IMAD.U32 R32, RZ, RZ, UR8 ;  /* 0x00000008ff207e24 */ /* 0x008fc6000f8e00ff */
[----:B------:R-:W-:Y:S01]  /*1260*/  IADD3 R11, PT, PT, R21, R10, RZ ;  /* 0x0000000a150b7210 */ /* 0x000fe20007ffe0ff */
[----:B--2---:R-:W-:-:S03]  /*1270*/  ULEA UR4, UR5, UR4, 0x18 ;  /* 0x0000000405047291 */ /* 0x004fc6000f8ec0ff */
[----:B------:R-:W-:-:S04]  /*1280*/  VIMNMX R4, PT, PT, R11, R32, PT ;  /* 0x000000200b047248 */ /* 0x000fc80003fe0100 */
[----:B------:R-:W-:Y:S01]  /*1290*/  ISETP.GE.AND P0, PT, R21, R4, PT ;  /* 0x000000041500720c */ /* 0x000fe20003f06270 */
[----:B-1----:R-:W-:Y:S02]  /*12a0*/  IMAD R6, R5, R10, RZ ;  /* 0x0000000a05067224 */ /* 0x002fe400078e02ff */
[----:B------:R-:W-:-:S03]  /*12b0*/  IMAD.MOV.U32 R5, RZ, RZ, RZ ;  /* 0x000000ffff057224 */ /* 0x000fc600078e00ff */
[----:B------:R-:W-:-:S07]  /*12c0*/  LEA R6, R6, UR4, 0x2 ;  /* 0x0000000406067c11 */ /* 0x000fce000f8e10ff */
[----:B----4-:R-:W-:Y:S05]  /*12d0*/  @P0 BRA `(.L_x_16) ;  /* 0x0000000c00080947 */ /* 0x010fea0003800000 */
[----:B------:R-:W-:Y:S01]  /*12e0*/  IADD3 R35, PT, PT, R7, R10, RZ ;  /* 0x0000000a07237210 */ /* 0x000fe20007ffe0ff */
[----:B------:R-:W-:Y:S01]  /*12f0*/  BSSY.RECONVERGENT B1, `(.L_x_17) ;  /* 0x0000086000017945 */ /* 0x000fe20003800200 */
[----:B------:R-:W-:Y:S02]  /*1300*/  HFMA2 R5, -RZ, RZ, 0, 0 ;  /* 0x00000000ff057431 */ /* 0x000fe400000001ff */
[----:B------:R-:W-:Y:S02]  /*1310*/  IMAD.MOV.U32 R24, RZ, RZ, RZ ;  /* 0x000000ffff187224 */ /* 0x000fe400078e00ff */
[----:B------:R-:W-:-:S05]  /*1320*/  IMAD.IADD R4, R4, 0x1, -R35 ;  /* 0x0000000104047824 */ /* 0x000fca00078e0a23 */
[C---:B------:R-:W-:Y:S01]  /*1330*/  ISETP.GE.U32.AND P0, PT, R4.reuse, 0x3, PT ;  /* 0x000000030400780c */ /* 0x040fe20003f06070 */
[----:B------:R-:W-:-:S05]  /*1340*/  VIADD R4, R4, 0x1 ;  /* 0x0000000104047836 */ /* 0x000fca0000000000 */
[----:B------:R-:W-:-:S07]  /*1350*/  LOP3.LUT R25, R4, 0x3, RZ, 0xc0, !PT ;  /* 0x0000000304197812 */ /* 0x000fce00078ec0ff */
[----:B------:R-:W-:Y:S05]  /*1360*/  @!P0 BRA `(.L_x_18) ;  /* 0x0000000400f88947 */ /* 0x000fea0003800000 */
[----:B------:R-:W-:Y:S01]  /*1370*/  LOP3.LUT R4, R4, 0xfffffffc, RZ, 0xc0, !PT ;  /* 0xfffffffc04047812 */ /* 0x000fe200078ec0ff */
[----:B------:R-:W-:Y:S01]  /*1380*/  BSSY.RECONVERGENT B2, `(.L_x_19) ;  /* 0x000007b000027945 */ /* 0x000fe20003800200 */
[----:B------:R-:W-:Y:S01]  /*1390*/  VIADD R35, R35, 0x1 ;  /* 0x0000000123237836 */ /* 0x000fe20000000000 */
[----:B------:R-:W-:Y:S01]  /*13a0*/  IADD3 R33, PT, PT, R7, 0x1, RZ ;  /* 0x0000000107217810 */ /* 0x000fe20007ffe0ff */
[----:B------:R-:W-:Y:S01]  /*13b0*/  IMAD.MOV.U32 R5, RZ, RZ, RZ ;  /* 0x000000ffff057224 */ /* 0x000fe200078e00ff */
[----:B------:R-:W-:Y:S01]  /*13c0*/  IADD3 R4, PT, PT, -R4, RZ, RZ ;  /* 0x000000ff04047210 */ /* 0x000fe20007ffe1ff */
[----:B------:R-:W-:-:S07]  /*13d0*/  IMAD.MOV.U32 R24, RZ, RZ, RZ ;  /* 0x000000ffff187224 */ /* 0x000fce00078e00ff */
.L_x_20:
[----:B------:R-:W-:Y:S01]  /*13e0*/  IMAD.U32 R32, RZ, RZ, UR10 ;  /* 0x0000000aff207e24 */ /* 0x000fe2000f8e00ff */
[C---:B------:R-:W-:Y:S01]  /*13f0*/  IADD3 R21, PT, PT, R35.reuse, -0x1, RZ ;  /* 0xffffffff23157810 */ /* 0x040fe20007ffe0ff */
[C---:B------:R-:W-:Y:S01]  /*1400*/  VIADD R9, R35.reuse, 0xfffffffe ;  /* 0xfffffffe23097836 */ /* 0x040fe20000000000 */
[----:B------:R-:W-:Y:S01]  /*1410*/  UMOV UR4, URZ ;  /* 0x000000ff00047c82 */ /* 0x000fe20008000000 */
[----:B------:R-:W-:Y:S01]  /*1420*/  UMOV UR5, URZ ;  /* 0x000000ff00057c82 */ /* 0x000fe20008000000 */
[-C--:B------:R-:W-:Y:S01]  /*1430*/  ISETP.GE.AND P3, PT, R35, R32.reuse, PT ;  /* 0x000000202300720c */ /* 0x080fe20003f66270 */
[----:B------:R-:W-:Y:S01]  /*1440*/  IMAD.WIDE.U32 R8, R9, UR15, R16 ;  /* 0x0000000f09087c25 */ /* 0x000fe2000f8e0010 */
[----:B------:R-:W-:-:S03]  /*1450*/  ISETP.GE.AND P2, PT, R21, R32, PT ;  /* 0x000000201500720c */ /* 0x000fc60003f46270 */
[----:B------:R-:W-:Y:S01]  /*1460*/  VIADD R9, R9, UR4 ;  /* 0x0000000409097c36 */ /* 0x000fe20008000000 */
[----:B------:R-:W-:Y:S01]  /*1470*/  LEA R30, P0, R8, UR12, 0x2 ;  /* 0x0000000c081e7c11 */ /* 0x000fe2000f8010ff */
[----:B------:R-:W-:-:S03]  /*1480*/  IMAD.WIDE.U32 R20, R21, UR15, R16 ;  /* 0x0000000f15147c25 */ /* 0x000fc6000f8e0010 */
[----:B------:R-:W-:Y:S02]  /*1490*/  LEA.HI.X R31, R8, UR13, R9, 0x2, P0 ;  /* 0x0000000d081f7c11 */ /* 0x000fe400080f1409 */
[----:B------:R-:W-:Y:S01]  /*14a0*/  IADD3 R21, PT, PT, R21, UR5, RZ ;  /* 0x0000000515157c10 */ /* 0x000fe2000fffe0ff */
[C---:B------:R-:W-:Y:S01]  /*14b0*/  @!P3 IMAD.WIDE.U32 R12, R33.reuse, UR15, R16 ;  /* 0x0000000f210cbc25 */ /* 0x040fe2000f8e0010 */
[----:B------:R-:W-:Y:S02]  /*14c0*/  @!P3 SHF.R.S32.HI R8, RZ, 0x1f, R33 ;  /* 0x0000001fff08b819 */ /* 0x000fe40000011421 */
[----:B------:R-:W-:Y:S01]  /*14d0*/  LEA R28, P0, R20, UR12, 0x2 ;  /* 0x0000000c141c7c11 */ /* 0x000fe2000f8010ff */
[----:B------:R-:W-:Y:S01]  /*14e0*/  @!P2 VIADD R15, R33, 0xffffffff ;  /* 0xffffffff210fa836 */ /* 0x000fe20000000000 */
[----:B------:R-:W2:Y:S01]  /*14f0*/  LDG.E.CONSTANT R31, desc[UR6][R30.64] ;  /* 0x000000061e1f7981 */ /* 0x000ea2000c1e9900 */
[----:B------:R-:W-:Y:S01]  /*1500*/  @!P3 IMAD R23, R8, UR15, RZ ;  /* 0x0000000f0817bc24 */ /* 0x000fe2000f8e02ff */
[----:B------:R-:W-:-:S02]  /*1510*/  @!P3 LEA R8, P1, R12, UR12, 0x2 ;  /* 0x0000000c0c08bc11 */ /* 0x000fc4000f8210ff */
[----:B------:R-:W-:Y:S01]  /*1520*/  @!P2 SHF.R.S32.HI R9, RZ, 0x1f, R15 ;  /* 0x0000001fff09a819 */ /* 0x000fe2000001140f */
[----:B------:R-:W-:Y:S01]  /*1530*/  @!P3 IMAD.IADD R13, R13, 0x1, R23 ;  /* 0x000000010d0db824 */ /* 0x000fe200078e0217 */
[----:B------:R-:W-:Y:S01]  /*1540*/  LEA.HI.X R29, R20, UR13, R21, 0x2, P0 ;  /* 0x0000000d141d7c11 */ /* 0x000fe200080f1415 */
[----:B------:R-:W-:Y:S02]  /*1550*/  VIADD R23, R35, 0x1 ;  /* 0x0000000123177836 */ /* 0x000fe40000000000 */
[----:B------:R-:W-:Y:S01]  /*1560*/  @!P2 IMAD R27, R9, UR15, RZ ;  /* 0x0000000f091bac24 */ /* 0x000fe2000f8e02ff */
[----:B------:R-:W-:Y:S01]  /*1570*/  @!P3 LEA.HI.X R9, R12, UR13, R13, 0x2, P1 ;  /* 0x0000000d0c09bc11 */ /* 0x000fe200088f140d */
[--C-:B------:R-:W-:Y:S01]  /*1580*/  @!P2 IMAD.WIDE.U32 R14, R15, UR15, R16.reuse ;  /* 0x0000000f0f0eac25 */ /* 0x100fe2000f8e0010 */
[----:B------:R-:W-:Y:S01]  /*1590*/  ISETP.GE.AND P1, PT, R23, R32, PT ;  /* 0x000000201700720c */ /* 0x000fe20003f26270 */
[----:B------:R-:W3:Y:S02]  /*15a0*/  LDG.E.CONSTANT R29, desc[UR6][R28.64] ;  /* 0x000000061c1d7981 */ /* 0x000ee4000c1e9900 */
[--C-:B------:R-:W-:Y:S01]  /*15b0*/  IMAD.WIDE.U32 R20, R35, UR15, R16.reuse ;  /* 0x0000000f23147c25 */ /* 0x100fe2000f8e0010 */
[----:B------:R-:W-:Y:S01]  /*15c0*/  @!P2 LEA R12, P0, R14, UR12, 0x2 ;  /* 0x0000000c0e0cac11 */ /* 0x000fe2000f8010ff */
[----:B------:R-:W4:Y:S01]  /*15d0*/  @!P3 LDG.E.CONSTANT R34, desc[UR6][R8.64] ;  /* 0x000000060822b981 */ /* 0x000f22000c1e9900 */
[----:B------:R-:W-:Y:S01]  /*15e0*/  @!P2 IADD3 R13, PT, PT, R15, R27, RZ ;  /* 0x0000001b0f0da210 */ /* 0x000fe20007ffe0ff */
[----:B------:R-:W-:-:S03]  /*15f0*/  IMAD.WIDE.U32 R22, R23, UR15, R16 ;  /* 0x0000000f17167c25 */ /* 0x000fc6000f8e0010 */
[----:B------:R-:W-:Y:S01]  /*1600*/  @!P2 LEA.HI.X R13, R14, UR13, R13, 0x2, P0 ;  /* 0x0000000d0e0dac11 */ /* 0x000fe200080f140d */
[----:B------:R-:W-:Y:S01]  /*1610*/  VIADD R15, R21, UR5 ;  /* 0x00000005150f7c36 */ /* 0x000fe20008000000 */
[C---:B------:R-:W-:Y:S01]  /*1620*/  LEA R14, P0, R20.reuse, UR12, 0x2 ;  /* 0x0000000c140e7c11 */ /* 0x040fe2000f8010ff */
[----:B------:R-:W-:Y:S01]  /*1630*/  VIADD R21, R23, UR5 ;  /* 0x0000000517157c36 */ /* 0x000fe20008000000 */
[----:B------:R-:W-:Y:S01]  /*1640*/  @!P1 IADD3 R23, PT, PT, R33, 0x1, RZ ;  /* 0x0000000121179810 */ /* 0x000fe20007ffe0ff */
[----:B------:R0:W3:Y:S01]  /*1650*/  @!P2 LDG.E.CONSTANT R18, desc[UR6][R12.64] ;  /* 0x000000060c12a981 */ /* 0x0000e2000c1e9900 */
[----:B------:R-:W-:Y:S02]  /*1660*/  LEA.HI.X R15, R20, UR13, R15, 0x2, P0 ;  /* 0x0000000d140f7c11 */ /* 0x000fe400080f140f */
[----:B------:R-:W-:Y:S02]  /*1670*/  LEA R20, P0, R22, UR12, 0x2 ;  /* 0x0000000c16147c11 */ /* 0x000fe4000f8010ff */
[----:B------:R-:W-:-:S02]  /*1680*/  @!P1 SHF.R.S32.HI R10, RZ, 0x1f, R23 ;  /* 0x0000001fff0a9819 */ /* 0x000fc40000011417 */
[----:B------:R-:W-:Y:S01]  /*1690*/  LEA.HI.X R21, R22, UR13, R21, 0x2, P0 ;  /* 0x0000000d16157c11 */ /* 0x000fe200080f1415 */
[----:B------:R-:W-:Y:S01]  /*16a0*/  @!P1 IMAD.WIDE.U32 R22, R23, UR15, R16 ;  /* 0x0000000f17169c25 */ /* 0x000fe2000f8e0010 */
[----:B------:R-:W4:Y:S03]  /*16b0*/  LDG.E.CONSTANT R15, desc[UR6][R14.64] ;  /* 0x000000060e0f7981 */ /* 0x000f26000c1e9900 */
[----:B------:R-:W-:Y:S01]  /*16c0*/  @!P1 IMAD R27, R10, UR15, RZ ;  /* 0x0000000f0a1b9c24 */ /* 0x000fe2000f8e02ff */
[----:B------:R-:W-:Y:S01]  /*16d0*/  @!P1 LEA R26, P0, R22, UR12, 0x2 ;  /* 0x0000000c161a9c11 */ /* 0x000fe2000f8010ff */
[----:B------:R-:W5:Y:S02]  /*16e0*/  LDG.E.CONSTANT R21, desc[UR6][R20.64] ;  /* 0x0000000614157981 */ /* 0x000f64000c1e9900 */
[----:B------:R-:W-:-:S05]  /*16f0*/  @!P1 IMAD.IADD R23, R23, 0x1, R27 ;  /* 0x0000000117179824 */ /* 0x000fca00078e021b */
[----:B------:R-:W-:Y:S01]  /*1700*/  @!P1 LEA.HI.X R27, R22, UR13, R23, 0x2, P0 ;  /* 0x0000000d161b9c11 */ /* 0x000fe200080f1417 */
[----:B------:R-:W-:-:S04]  /*1710*/  VIADD R23, R35, 0x2 ;  /* 0x0000000223177836 */ /* 0x000fc80000000000 */
[----:B------:R1:W5:Y:S01]  /*1720*/  @!P1 LDG.E.CONSTANT R26, desc[UR6][R26.64] ;  /* 0x000000061a1a9981 */ /* 0x000362000c1e9900 */
[----:B------:R-:W-:-:S13]  /*1730*/  ISETP.GE.AND P0, PT, R23, R32, PT ;  /* 0x000000201700720c */ /* 0x000fda0003f06270 */
[----:B------:R-:W-:-:S04]  /*1740*/  @!P0 IADD3 R37, PT, PT, R33, 0x2, RZ ;  /* 0x0000000221258810 */ /* 0x000fc80007ffe0ff */
[----:B------:R-:W-:Y:S01]  /*1750*/  @!P0 SHF.R.S32.HI R10, RZ, 0x1f, R37 ;  /* 0x0000001fff0a8819 */ /* 0x000fe20000011425 */
[----:B0-----:R-:W-:-:S04]  /*1760*/  @!P0 IMAD.WIDE.U32 R12, R37, UR15, R16 ;  /* 0x0000000f250c8c25 */ /* 0x001fc8000f8e0010 */
[----:B------:R-:W-:Y:S02]  /*1770*/  @!P0 IMAD R37, R10, UR15, RZ ;  /* 0x0000000f0a258c24 */ /* 0x000fe4000f8e02ff */
[----:B------:R-:W-:Y:S01]  /*1780*/  @!P0 IMAD.WIDE.U32 R22, R23, UR15, R16 ;  /* 0x0000000f17168c25 */ /* 0x000fe2000f8e0010 */
[----:B------:R-:W-:-:S03]  /*1790*/  @!P0 LEA R8, P5, R12, UR12, 0x2 ;  /* 0x0000000c0c088c11 */ /* 0x000fc6000f8a10ff */
[----:B------:R-:W-:Y:S01]  /*17a0*/  @!P0 IMAD.IADD R9, R13, 0x1, R37 ;  /* 0x000000010d098824 */ /* 0x000fe200078e0225 */
[----:B------:R-:W-:Y:S01]  /*17b0*/  @!P0 LEA R36, P4, R22, UR12, 0x2 ;  /* 0x0000000c16248c11 */ /* 0x000fe2000f8810ff */
[----:B------:R-:W-:-:S03]  /*17c0*/  @!P0 VIADD R23, R23, UR4 ;  /* 0x0000000417178c36 */ /* 0x000fc60008000000 */
[----:B------:R-:W-:Y:S02]  /*17d0*/  @!P0 LEA.HI.X R9, R12, UR13, R9, 0x2, P5 ;  /* 0x0000000d0c098c11 */ /* 0x000fe4000a8f1409 */
[----:B------:R-:W-:-:S04]  /*17e0*/  @!P0 LEA.HI.X R37, R22, UR13, R23, 0x2, P4 ;  /* 0x0000000d16258c11 */ /* 0x000fc8000a0f1417 */
[----:B------:R-:W5:Y:S04]  /*17f0*/  @!P0 LDG.E.CONSTANT R9, desc[UR6][R8.64] ;  /* 0x0000000608098981 */ /* 0x000f68000c1e9900 */
[----:B------:R0:W5:Y:S01]  /*1800*/  @!P0 LDG.E.CONSTANT R36, desc[UR6][R36.64] ;  /* 0x0000000624248981 */ /* 0x000162000c1e9900 */
[----:B------:R-:W-:Y:S01]  /*1810*/  IMAD.U32 R10, RZ, RZ, UR14 ;  /* 0x0000000eff0a7e24 */ /* 0x000fe2000f8e00ff */
[----:B------:R-:W-:-:S04]  /*1820*/  IADD3 R13, PT, PT, R5, 0x1, RZ ;  /* 0x00000001050d7810 */ /* 0x000fc80007ffe0ff */
[----:B------:R-:W-:-:S04]  /*1830*/  ISETP.NE.AND P4, PT, R13, R10, PT ;  /* 0x0000000a0d00720c */ /* 0x000fc80003f85270 */
[----:B-1----:R-:W-:-:S05]  /*1840*/  SEL R27, R13, RZ, P4 ;  /* 0x000000ff0d1b7207 */ /* 0x002fca0002000000 */
[----:B------:R-:W-:-:S05]  /*1850*/  VIADD R23, R27, 0x1 ;  /* 0x000000011b177836 */ /* 0x000fca0000000000 */
[----:B------:R-:W-:-:S04]  /*1860*/  ISETP.NE.AND P4, PT, R23, R10, PT ;  /* 0x0000000a1700720c */ /* 0x000fc80003f85270 */
[----:B0-----:R-:W-:Y:S01]  /*1870*/  SEL R37, R23, RZ, P4 ;  /* 0x000000ff17257207 */ /* 0x001fe20002000000 */
[--C-:B------:R-:W-:Y:S02]  /*1880*/  IMAD R5, R5, 0x4, R6.reuse ;  /* 0x0000000405057824 */ /* 0x100fe400078e0206 */
[----:B------:R-:W-:Y:S01]  /*1890*/  IMAD R8, R27, 0x4, R6 ;  /* 0x000000041b087824 */ /* 0x000fe200078e0206 */
[----:B------:R-:W-:Y:S01]  /*18a0*/  LEA R12, R37, R6, 0x2 ;  /* 0x00000006250c7211 */ /* 0x000fe200078e10ff */
[----:B------:R-:W-:Y:S02]  /*18b0*/  VIADD R4, R4, 0x4 ;  /* 0x0000000404047836 */ /* 0x000fe40000000000 */
[----:B------:R-:W-:Y:S02]  /*18c0*/  VIADD R35, R35, 0x4 ;  /* 0x0000000423237836 */ /* 0x000fe40000000000 */
[----:B------:R-:W-:Y:S02]  /*18d0*/  VIADD R33, R33, 0x4 ;  /* 0x0000000421217836 */ /* 0x000fe40000000000 */
[----:B--2---:R-:W-:Y:S01]  /*18e0*/  FADD R31, -R2, R31 ;  /* 0x0000001f021f7221 */ /* 0x004fe20000000100 */
[----:B---3--:R-:W-:-:S04]  /*18f0*/  @!P2 FADD R13, R29, -R18 ;  /* 0x800000121d0da221 */ /* 0x008fc80000000000 */
[----:B------:R-:W-:Y:S01]  /*1900*/  @!P2 FADD R0, R0, R13 ;  /* 0x0000000d0000a221 */ /* 0x000fe20000000000 */
[----:B----4-:R-:W-:-:S03]  /*1910*/  @!P3 FADD R13, R15, -R34 ;  /* 0x800000220f0db221 */ /* 0x010fc60000000000 */
[C---:B------:R-:W-:Y:S01]  /*1920*/  @!P2 FMUL R2, R0.reuse, R3 ;  /* 0x000000030002a220 */ /* 0x040fe20000400000 */
[----:B------:R-:W-:-:S03]  /*1930*/  @!P3 FADD R0, R0, R13 ;  /* 0x0000000d0000b221 */ /* 0x000fc60000000000 */
[----:B------:R-:W-:Y:S01]  /*1940*/  FADD R29, -R2, R29 ;  /* 0x0000001d021d7221 */ /* 0x000fe20000000100 */
[----:B------:R-:W-:Y:S01]  /*1950*/  IADD3 R13, PT, PT, R37, 0x1, RZ ;  /* 0x00000001250d7810 */ /* 0x000fe20007ffe0ff */
[----:B------:R-:W-:-:S03]  /*1960*/  @!P3 FMUL R2, R0, R3 ;  /* 0x000000030002b220 */ /* 0x000fc60000400000 */
[----:B------:R-:W-:Y:S01]  /*1970*/  ISETP.NE.AND P2, PT, R13, R10, PT ;  /* 0x0000000a0d00720c */ /* 0x000fe20003f45270 */
[----:B-----5:R-:W-:Y:S01]  /*1980*/  @!P1 FADD R23, R21, -R26 ;  /* 0x8000001a15179221 */ /* 0x020fe20000000000 */
[----:B------:R-:W-:-:S03]  /*1990*/  FADD R15, -R2, R15 ;  /* 0x0000000f020f7221 */ /* 0x000fc60000000100 */
[----:B------:R-:W-:Y:S01]  /*19a0*/  @!P1 FADD R0, R0, R23 ;  /* 0x0000001700009221 */ /* 0x000fe20000000000 */
[----:B------:R-:W-:-:S03]  /*19b0*/  SEL R13, R13, RZ, P2 ;  /* 0x000000ff0d0d7207 */ /* 0x000fc60001000000 */
[----:B------:R-:W-:Y:S01]  /*19c0*/  @!P1 FMUL R2, R0, R3 ;  /* 0x0000000300029220 */ /* 0x000fe20000400000 */
[----:B------:R-:W-:Y:S01]  /*19d0*/  FADD R18, |R31|, -RZ ;  /* 0x800000ff1f127221 */ /* 0x000fe20000000200 */
[----:B------:R-:W-:Y:S02]  /*19e0*/  FADD R23, |R29|, -RZ ;  /* 0x800000ff1d177221 */ /* 0x000fe40000000200 */
[----:B------:R-:W-:Y:S01]  /*19f0*/  FADD R21, -R2, R21 ;  /* 0x0000001502157221 */ /* 0x000fe20000000100 */
[----:B------:R-:W-:Y:S01]  /*1a00*/  FADD R24, |R31|, R24 ;  /* 0x000000181f187221 */ /* 0x000fe20000000200 */
[----:B------:R-:W-:Y:S01]  /*1a10*/  FADD R27, |R15|, -RZ ;  /* 0x800000ff0f1b7221 */ /* 0x000fe20000000200 */
[----:B------:R-:W-:Y:S02]  /*1a20*/  IMAD R14, R13, 0x4, R6 ;  /* 0x000000040d0e7824 */ /* 0x000fe400078e0206 */
[----:B------:R-:W-:Y:S01]  /*1a30*/  FADD R31, |R21|, -RZ ;  /* 0x800000ff151f7221 */ /* 0x000fe20000000200 */
[----:B------:R0:W-:Y:S04]  /*1a40*/  STS [R5], R18 ;  /* 0x0000001205007388 */ /* 0x0001e80000000800 */
[----:B------:R1:W-:Y:S04]  /*1a50*/  STS [R8], R23 ;  /* 0x0000001708007388 */ /* 0x0003e80000000800 */
[----:B------:R1:W-:Y:S04]  /*1a60*/  STS [R12], R27 ;  /* 0x0000001b0c007388 */ /* 0x0003e80000000800 */
[----:B------:R1:W-:Y:S01]  /*1a70*/  STS [R14], R31 ;  /* 0x0000001f0e007388 */ /* 0x0003e20000000800 */
[----:B------:R-:W-:Y:S01]  /*1a80*/  ISETP.NE.AND P2, PT, R4, RZ, PT ;  /* 0x000000ff0400720c */ /* 0x000fe20003f45270 */
[----:B------:R-:W-:Y:S01]  /*1a90*/  FADD R24, R24, |R29| ;  /* 0x4000001d18187221 */ /* 0x000fe20000000000 */
[----:B------:R-:W-:-:S03]  /*1aa0*/  IADD3 R13, PT, PT, R13, 0x1, RZ ;  /* 0x000000010d0d7810 */ /* 0x000fc60007ffe0ff */
[----:B------:R-:W-:Y:S01]  /*1ab0*/  FADD R24, R24, |R15| ;  /* 0x4000000f18187221 */ /* 0x000fe20000000000 */
[----:B------:R-:W-:Y:S01]  /*1ac0*/  ISETP.NE.AND P1, PT, R13, R10, PT ;  /* 0x0000000a0d00720c */ /* 0x000fe20003f25270 */
[----:B------:R-:W-:-:S04]  /*1ad0*/  @!P0 FADD R9, R36, -R9 ;  /* 0x8000000924098221 */ /* 0x000fc80000000000 */
[----:B------:R-:W-:Y:S01]  /*1ae0*/  @!P0 FADD R0, R0, R9 ;  /* 0x0000000900008221 */ /* 0x000fe20000000000 */
[----:B------:R-:W-:Y:S01]  /*1af0*/  FADD R24, R24, |R21| ;  /* 0x4000001518187221 */ /* 0x000fe20000000000 */
[----:B0-----:R-:W-:Y:S02]  /*1b00*/  SEL R5, R13, RZ, P1 ;  /* 0x000000ff0d057207 */ /* 0x001fe40000800000 */
[----:B------:R-:W-:Y:S01]  /*1b10*/  @!P0 FMUL R2, R0, R3 ;  /* 0x0000000300028220 */ /* 0x000fe20000400000 */
[----:B-1----:R-:W-:Y:S06]  /*1b20*/  @P2 BRA `(.L_x_20) ;  /* 0xfffffff8002c2947 */ /* 0x002fec000383ffff */
[----:B------:R-:W-:Y:S05]  /*1b30*/  BSYNC.RECONVERGENT B2 ;  /* 0x0000000000027941 */ /* 0x000fea0003800200 */
.L_x_19:
[----:B------:R-:W-:-:S07]  /*1b40*/  IADD3 R21, PT, PT, R35, -0x2, RZ ;  /* 0xfffffffe23157810 */ /* 0x000fce0007ffe0ff */
.L_x_18:
[----:B------:R-:W-:Y:S05]  /*1b50*/  BSYNC.RECONVERGENT B1 ;  /* 0x0000000000017941 */ /* 0x000fea0003800200 */
.L_x_17:
[----:B------:R-:W-:-:S13]  /*1b60*/  ISETP.NE.AND P0, PT, R25, RZ, PT ;  /* 0x000000ff1900720c */ /* 0x000fda0003f05270 */
[----:B------:R-:W-:Y:S05]  /*1b70*/  @!P0 BRA `(.L_x_16) ;  /* 0x0000000000e08947 */ /* 0x000fea0003800000 */
[----:B------:R-:W0:Y:S01]  /*1b80*/  LDC R8, c[0x0][0x38c] ;  /* 0x0000e300ff087b82 */ /* 0x000e220000000800 */
[----:B------:R-:W1:Y:S01]  /*1b90*/  LDCU.64 UR8, c[0x0][0x380] ;  /* 0x00007000ff0877ac */ /* 0x000e620008000a00 */
[----:B------:R-:W-:Y:S01]  /*1ba0*/  VIADD R9, R21, 0x1 ;  /* 0x0000000115097836 */ /* 0x000fe20000000000 */
[----:B------:R-:W-:Y:S01]  /*1bb0*/  SHF.R.S32.HI R28, RZ, 0x1f, R10 ;  /* 0x0000001fff1c7819 */ /* 0x000fe2000001140a */
[----:B------:R-:W-:Y:S01]  /*1bc0*/  IMAD.MOV R25, RZ, RZ, -R25 ;  /* 0x000000ffff197224 */ /* 0x000fe200078e0a19 */
[----:B------:R-:W-:Y:S01]  /*1bd0*/  UMOV UR4, URZ ;  /* 0x000000ff00047c82 */ /* 0x000fe20008000000 */
[----:B------:R-:W-:Y:S01]  /*1be0*/  UMOV UR5, URZ ;  /* 0x000000ff00057c82 */ /* 0x000fe20008000000 */
[C---:B------:R-:W-:Y:S01]  /*1bf0*/  SHF.L.U64.HI R29, R16.reuse, 0x2, R17 ;  /* 0x00000002101d7819 */ /* 0x040fe20000010211 */
[----:B------:R-:W2:Y:S01]  /*1c00*/  LDC R4, c[0x0][0x388] ;  /* 0x0000e200ff047b82 */ /* 0x000ea20000000800 */
[----:B------:R-:W-:-:S07]  /*1c10*/  IMAD.SHL.U32 R31, R16, 0x4, RZ ;  /* 0x00000004101f7824 */ /* 0x000fce00078e00ff */
[----:B------:R-:W3:Y:S01]  /*1c20*/  LDC R32, c[0x0][0x390] ;  /* 0x0000e400ff207b82 */ /* 0x000ee20000000800 */
[----:B0-----:R-:W-:-:S04]  /*1c30*/  IMAD.WIDE.U32 R22, R9, R8, RZ ;  /* 0x0000000809167225 */ /* 0x001fc800078e00ff */
[----:B------:R-:W-:Y:S01]  /*1c40*/  IMAD.WIDE.U32 R12, R21, R8, RZ ;  /* 0x00000008150c7225 */ /* 0x000fe200078e00ff */
[----:B-1----:R-:W-:-:S03]  /*1c50*/  LEA R18, P0, R22, UR8, 0x2 ;  /* 0x0000000816127c11 */ /* 0x002fc6000f8010ff */
[----:B------:R-:W-:Y:S01]  /*1c60*/  VIADD R15, R23, UR4 ;  /* 0x00000004170f7c36 */ /* 0x000fe20008000000 */
[----:B------:R-:W-:Y:S02]  /*1c70*/  IADD3 R23, PT, PT, R13, UR5, RZ ;  /* 0x000000050d177c10 */ /* 0x000fe4000fffe0ff */
[----:B------:R-:W-:Y:S02]  /*1c80*/  LEA R20, P1, R12, UR8, 0x2 ;  /* 0x000000080c147c11 */ /* 0x000fe4000f8210ff */
[----:B------:R-:W-:Y:S02]  /*1c90*/  LEA.HI.X R22, R22, UR9, R15, 0x2, P0 ;  /* 0x0000000916167c11 */ /* 0x000fe400080f140f */
[----:B--2---:R-:W-:-:S09]  /*1ca0*/  LEA.HI.X R23, R12, UR9, R23, 0x2, P1 ;  /* 0x000000090c177c11 */ /* 0x004fd200088f1417 */
.L_x_21:
[----:B------:R-:W-:Y:S01]  /*1cb0*/  IADD3 R26, P0, PT, R31, R20, RZ ;  /* 0x000000141f1a7210 */ /* 0x000fe20007f1e0ff */
[----:B------:R-:W-:-:S03]  /*1cc0*/  VIADD R21, R21, 0x1 ;  /* 0x0000000115157836 */ /* 0x000fc60000000000 */
[----:B------:R-:W-:Y:S02]  /*1cd0*/  IADD3.X R27, PT, PT, R29, R23, RZ, P0, !PT ;  /* 0x000000171d1b7210 */ /* 0x000fe400007fe4ff */
[----:B---3--:R-:W-:Y:S01]  /*1ce0*/  ISETP.GE.AND P0, PT, R21, R32, PT ;  /* 0x000000201500720c */ /* 0x008fe20003f06270 */
[----:B------:R-:W-:-:S03]  /*1cf0*/  IMAD.MOV.U32 R10, RZ, RZ, R4 ;  /* 0x000000ffff0a7224 */ /* 0x000fc600078e0004 */
[----:B------:R-:W2:Y:S01]  /*1d00*/  LDG.E.CONSTANT R27, desc[UR6][R26.64] ;  /* 0x000000061a1b7981 */ /* 0x000ea2000c1e9900 */
[----:B------:R-:W-:-:S08]  /*1d10*/  IMAD R35, R5, 0x4, R6 ;  /* 0x0000000405237824 */ /* 0x000fd000078e0206 */
[----:B------:R-:W0:Y:S01]  /*1d20*/  @!P0 LDC R30, c[0x0][0x38c] ;  /* 0x0000e300ff1e8b82 */ /* 0x000e220000000800 */
[----:B------:R-:W-:Y:S01]  /*1d30*/  @!P0 IADD3 R33, P1, PT, R9, -R10, RZ ;  /* 0x8000000a09218210 */ /* 0x000fe20007f3e0ff */
[----:B------:R-:W-:Y:S01]  /*1d40*/  @!P0 IMAD.MOV.U32 R15, RZ, RZ, R17 ;  /* 0x000000ffff0f8224 */ /* 0x000fe200078e0011 */
[----:B------:R-:W-:-:S05]  /*1d50*/  @!P0 MOV R14, R16 ;  /* 0x00000010000e8202 */ /* 0x000fca0000000f00 */
[----:B------:R-:W1:Y:S01]  /*1d60*/  @!P0 LDC.64 R12, c[0x0][0x380] ;  /* 0x0000e000ff0c8b82 */ /* 0x000e620000000a00 */
[----:B0-----:R-:W-:Y:S01]  /*1d70*/  @!P0 IMAD.WIDE.U32 R14, R33, R30, R14 ;  /* 0x0000001e210e8225 */ /* 0x001fe200078e000e */
[----:B------:R-:W-:-:S05]  /*1d80*/  @!P0 LEA.HI.X.SX32 R33, R9, ~R28, 0x1, P1 ;  /* 0x8000001c09218211 */ /* 0x000fca00008f0eff */
[----:B------:R-:W-:Y:S01]  /*1d90*/  @!P0 IMAD R15, R33, R30, R15 ;  /* 0x0000001e210f8224 */ /* 0x000fe200078e020f */
[----:B-1----:R-:W-:-:S04]  /*1da0*/  @!P0 LEA R12, P1, R14, R12, 0x2 ;  /* 0x0000000c0e0c8211 */ /* 0x002fc800078210ff */
[----:B------:R-:W-:Y:S02]  /*1db0*/  @!P0 LEA.HI.X R13, R14, R13, R15, 0x2, P1 ;  /* 0x0000000d0e0d8211 */ /* 0x000fe400008f140f */
[----:B------:R-:W-:-:S04]  /*1dc0*/  @!P0 IADD3 R14, P1, PT, R31, R18, RZ ;  /* 0x000000121f0e8210 */ /* 0x000fc80007f3e0ff */
[----:B------:R-:W-:Y:S01]  /*1dd0*/  @!P0 IADD3.X R15, PT, PT, R29, R22, RZ, P1, !PT ;  /* 0x000000161d0f8210 */ /* 0x000fe20000ffe4ff */
[----:B------:R-:W3:Y:S04]  /*1de0*/  @!P0 LDG.E.CONSTANT R13, desc[UR6][R12.64] ;  /* 0x000000060c0d8981 */ /* 0x000ee8000c1e9900 */
[----:B------:R-:W3:Y:S01]  /*1df0*/  @!P0 LDG.E.CONSTANT R14, desc[UR6][R14.64] ;  /* 0x000000060e0e8981 */ /* 0x000ee2000c1e9900 */
[----:B------:R-:W-:-:S05]  /*1e00*/  VIADD R25, R25, 0x1 ;  /* 0x0000000119197836 */ /* 0x000fca0000000000 */
[----:B------:R-:W-:Y:S01]  /*1e10*/  ISETP.NE.AND P2, PT, R25, RZ, PT ;  /* 0x000000ff1900720c */ /* 0x000fe20003f45270 */
[----:B------:R-:W-:Y:S01]  /*1e20*/  VIADD R33, R5, 0x1 ;  /* 0x0000000105217836 */ /* 0x000fe20000000000 */
[----:B------:R-:W-:-:S04]  /*1e30*/  LEA R31, P1, R8, R31, 0x2 ;  /* 0x0000001f081f7211 */ /* 0x000fc800078210ff */
[----:B------:R-:W-:Y:S02]  /*1e40*/  ISETP.NE.AND P3, PT, R33, R10, PT ;  /* 0x0000000a2100720c */ /* 0x000fe40003f65270 */
[----:B------:R-:W-:Y:S02]  /*1e50*/  IADD3 R9, PT, PT, R9, 0x1, RZ ;  /* 0x0000000109097810 */ /* 0x000fe40007ffe0ff */
[----:B------:R-:W-:Y:S01]  /*1e60*/  LEA.HI.X R29, R8, R29, RZ, 0x2, P1 ;  /* 0x0000001d081d7211 */ /* 0x000fe200008f14ff */
[----:B--2---:R-:W-:-:S04]  /*1e70*/  FADD R27, -R2, R27 ;  /* 0x0000001b021b7221 */ /* 0x004fc80000000100 */
[----:B------:R-:W-:-:S05]  /*1e80*/  FADD R26, |R27|, -RZ ;  /* 0x800000ff1b1a7221 */ /* 0x000fca0000000200 */
[----:B------:R0:W-:Y:S01]  /*1e90*/  STS [R35], R26 ;  /* 0x0000001a23007388 */ /* 0x0001e20000000800 */
[----:B------:R-:W-:Y:S01]  /*1ea0*/  FADD R24, |R27|, R24 ;  /* 0x000000181b187221 */ /* 0x000fe20000000200 */
[----:B---3--:R-:W-:-:S04]  /*1eb0*/  @!P0 FADD R5, R14, -R13 ;  /* 0x8000000d0e058221 */ /* 0x008fc80000000000 */
[----:B------:R-:W-:Y:S01]  /*1ec0*/  @!P0 FADD R0, R0, R5 ;  /* 0x0000000500008221 */ /* 0x000fe20000000000 */
[----:B------:R-:W-:-:S03]  /*1ed0*/  SEL R5, R33, RZ, P3 ;  /* 0x000000ff21057207 */ /* 0x000fc60001800000 */
[----:B------:R-:W-:Y:S01]  /*1ee0*/  @!P0 FMUL R2, R0, R3 ;  /* 0x0000000300028220 */ /* 0x000fe20000400000 */
[----:B0-----:R-:W-:Y:S06]  /*1ef0*/  @P2 BRA `(.L_x_21) ;  /* 0xfffffffc006c2947 */ /* 0x001fec000383ffff */
.L_x_16:
[----:B------:R-:W-:Y:S05]  /*1f00*/  BSYNC.RECONVERGENT B0 ;  /* 0x0000000000007941 */ /* 0x000fea0003800200 */
.L_x_15:
[----:B------:R-:W0:Y:S01]  /*1f10*/  LDC R4, c[0x0][0x388] ;  /* 0x0000e200ff047b82 */ /* 0x000e220000000800 */
[----:B------:R-:W1:Y:S01]  /*1f20*/  LDCU.64 UR8, c[0x0][0x3a0] ;  /* 0x00007400ff0877ac */ /* 0x000e620008000a00 */
[----:B------:R-:W-:Y:S02]  /*1f30*/  SHF.R.S32.HI R13, RZ, 0x1f, R16 ;  /* 0x0000001fff0d7819 */ /* 0x000fe40000011410 */
[----:B------:R-:W-:Y:S01]  /*1f40*/  MOV R12, R16 ;  /* 0x00000010000c7202 */ /* 0x000fe20000000f00 */
[----:B------:R-:W-:-:S03]  /*1f50*/  UMOV UR4, URZ ;  /* 0x000000ff00047c82 */ /* 0x000fc60008000000 */
[----:B------:R-:W2:Y:S01]  /*1f60*/  LDC R8, c[0x0][0x38c] ;  /* 0x0000e300ff087b82 */ /* 0x000ea20000000800 */
[----:B0-----:R-:W-:-:S04]  /*1f70*/  IMAD R4, R4, 0x2, R7 ;  /* 0x0000000204047824 */ /* 0x001fc800078e0207 */
[----:B------:R-:W-:-:S04]  /*1f80*/  VIADD R15, R4, 0xfffffffe ;  /* 0xfffffffe040f7836 */ /* 0x000fc80000000000 */
[----:B--2---:R-:W-:-:S04]  /*1f90*/  IMAD.WIDE.U32 R14, R15, R8, R12 ;  /* 0x000000080f0e7225 */ /* 0x004fc800078e000c */
[----:B------:R-:W-:Y:S01]  /*1fa0*/  VIADD R7, R15, UR4 ;  /* 0x000000040f077c36 */ /* 0x000fe20008000000 */
[----:B-1----:R-:W-:-:S04]  /*1fb0*/  LEA R20, P0, R14, UR8, 0x2 ;  /* 0x000000080e147c11 */ /* 0x002fc8000f8010ff */
[----:B------:R-:W-:Y:S01]  /*1fc0*/  LEA.HI.X R21, R14, UR9, R7, 0x2, P0 ;  /* 0x000000090e157c11 */ /* 0x000fe200080f1407 */
[----:B------:R-:W-:Y:S01]  /*1fd0*/  FMUL R7, R24, R3 ;  /* 0x0000000318077220 */ /* 0x000fe20000400000 */
[----:B------:R-:W-:-:S04]  /*1fe0*/  ISETP.GE.AND P0, PT, R11, R32, PT ;  /* 0x000000200b00720c */ /* 0x000fc80003f06270 */
[----:B------:R0:W-:Y:S09]  /*1ff0*/  STG.E desc[UR6][R20.64], R7 ;  /* 0x0000000714007986 */ /* 0x0001f2000c101906 */
[----:B------:R-:W-:Y:S05]  /*2000*/  @P0 EXIT ;  /* 0x000000000000094d */ /* 0x000fea0003800000 */
[----:B0-----:R-:W-:Y:S01]  /*2010*/  IMAD.IADD R7, R32, 0x1, -R19 ;  /* 0x0000000120077824 */ /* 0x001fe200078e0a13 */
[----:B------:R-:W-:Y:S04]  /*2020*/  BSSY.RECONVERGENT B0, `(.L_x_22) ;  /* 0x0000044000007945 */ /* 0x000fe80003800200 */
[C---:B------:R-:W-:Y:S02]  /*2030*/  IADD3 R4, PT, PT, R7.reuse, 0x1, RZ ;  /* 0x0000000107047810 */ /* 0x040fe40007ffe0ff */
[----:B------:R-:W-:Y:S02]  /*2040*/  ISETP.GE.U32.AND P0, PT, R7, 0x3, PT ;  /* 0x000000030700780c */ /* 0x000fe40003f06070 */
[----:B------:R-:W-:-:S13]  /*2050*/  LOP3.LUT P1, R4, R4, 0x3, RZ, 0xc0, !PT ;  /* 0x0000000304047812 */ /* 0x000fda000782c0ff */
[----:B------:R-:W-:Y:S05]  /*2060*/  @!P1 BRA `(.L_x_23) ;  /* 0x0000000000fc9947 */ /* 0x000fea0003800000 */
[----:B------:R-:W0:Y:S01]  /*2070*/  LDCU.64 UR10, c[0x0][0x380] ;  /* 0x00007000ff0a77ac */ /* 0x000e220008000a00 */
[----:B------:R-:W1:Y:S01]  /*2080*/  LDC R9, c[0x0][0x388] ;  /* 0x0000e200ff097b82 */ /* 0x000e620000000800 */
[-C--:B------:R-:W-:Y:S01]  /*2090*/  IMAD.WIDE.U32 R20, R11, R8.reuse, RZ ;  /* 0x000000080b147225 */ /* 0x080fe200078e00ff */
[----:B------:R-:W-:Y:S01]  /*20a0*/  SHF.R.S32.HI R30, RZ, 0x1f, R10 ;  /* 0x0000001fff1e7819 */ /* 0x000fe2000001140a */
[----:B------:R-:W-:Y:S02]  /*20b0*/  UMOV UR4, URZ ;  /* 0x000000ff00047c82 */ /* 0x000fe40008000000 */
[----:B------:R-:W-:-:S03]  /*20c0*/  IMAD.WIDE.U32 R14, R19, R8, RZ ;  /* 0x00000008130e7225 */ /* 0x000fc600078e00ff */
[----:B------:R-:W2:Y:S01]  /*20d0*/  LDC R32, c[0x0][0x390] ;  /* 0x0000e400ff207b82 */ /* 0x000ea20000000800 */
[----:B------:R-:W-:Y:S01]  /*20e0*/  IMAD.SHL.U32 R28, R20, 0x4, RZ ;  /* 0x00000004141c7824 */ /* 0x000fe200078e00ff */
[----:B------:R-:W-:Y:S01]  /*20f0*/  IADD3 R23, PT, PT, R15, UR4, RZ ;  /* 0x000000040f177c10 */ /* 0x000fe2000fffe0ff */
[----:B------:R-:W-:Y:S02]  /*2100*/  VIADD R7, R21, UR4 ;  /* 0x0000000415077c36 */ /* 0x000fe40008000000 */
[----:B------:R-:W-:Y:S01]  /*2110*/  IMAD.MOV R29, RZ, RZ, -R4 ;  /* 0x000000ffff1d7224 */ /* 0x000fe200078e0a04 */
[----:B------:R-:W-:Y:S02]  /*2120*/  SHF.L.U64.HI R4, R16, 0x2, R13 ;  /* 0x0000000210047819 */ /* 0x000fe4000001020d */
[----:B------:R-:W-:Y:S01]  /*2130*/  SHF.L.U64.HI R20, R20, 0x2, R7 ;  /* 0x0000000214147819 */ /* 0x000fe20000010207 */
[----:B------:R-:W-:Y:S01]  /*2140*/  IMAD.SHL.U32 R7, R16, 0x4, RZ ;  /* 0x0000000410077824 */ /* 0x000fe200078e00ff */
[----:B0-----:R-:W-:-:S02]  /*2150*/  LEA R22, P1, R14, UR10, 0x2 ;  /* 0x0000000a0e167c11 */ /* 0x001fc4000f8210ff */
[----:B------:R-:W-:Y:S02]  /*2160*/  IADD3 R26, P2, PT, R28, UR10, RZ ;  /* 0x0000000a1c1a7c10 */ /* 0x000fe4000ff5e0ff */
[----:B------:R-:W-:Y:S02]  /*2170*/  LEA.HI.X R23, R14, UR11, R23, 0x2, P1 ;  /* 0x0000000b0e177c11 */ /* 0x000fe400088f1417 */
[----:B------:R-:W-:Y:S02]  /*2180*/  IADD3 R28, P1, PT, R28, UR8, RZ ;  /* 0x000000081c1c7c10 */ /* 0x000fe4000ff3e0ff */
[C---:B------:R-:W-:Y:S02]  /*2190*/  IADD3.X R25, PT, PT, R20.reuse, UR11, RZ, P2, !PT ;  /* 0x0000000b14197c10 */ /* 0x040fe400097fe4ff */
[----:B------:R-:W-:-:S09]  /*21a0*/  IADD3.X R27, PT, PT, R20, UR9, RZ, P1, !PT ;  /* 0x00000009141b7c10 */ /* 0x000fd20008ffe4ff */
.L_x_24:
[----:B--2---:R-:W-:Y:S02]  /*21b0*/  ISETP.GE.AND P1, PT, R19, R32, PT ;  /* 0x000000201300720c */ /* 0x004fe40003f26270 */
[----:B------:R-:W-:-:S04]  /*21c0*/  IADD3 R34, P2, PT, R7, R26, RZ ;  /* 0x0000001a07227210 */ /* 0x000fc80007f5e0ff */
[----:B------:R-:W-:Y:S01]  /*21d0*/  IADD3.X R35, PT, PT, R4, R25, RZ, P2, !PT ;  /* 0x0000001904237210 */ /* 0x000fe200017fe4ff */
[----:B------:R-:W-:-:S04]  /*21e0*/  IMAD.MOV.U32 R11, RZ, RZ, R19 ;  /* 0x000000ffff0b7224 */ /* 0x000fc800078e0013 */
[----:B------:R0:W2:Y:S02]  /*21f0*/  LDG.E.CONSTANT R31, desc[UR6][R34.64] ;  /* 0x00000006221f7981 */ /* 0x0000a4000c1e9900 */
[----:B------:R-:W3:Y:S08]  /*2200*/  @!P1 LDC R21, c[0x0][0x38c] ;  /* 0x0000e300ff159b82 */ /* 0x000ef00000000800 */
[----:B------:R-:W4:Y:S01]  /*2210*/  @!P1 LDC.64 R14, c[0x0][0x380] ;  /* 0x0000e000ff0e9b82 */ /* 0x000f220000000a00 */
[----:B-1----:R-:W-:Y:S01]  /*2220*/  IMAD.MOV.U32 R10, RZ, RZ, R9 ;  /* 0x000000ffff0a7224 */ /* 0x002fe200078e0009 */
[----:B------:R-:W-:Y:S01]  /*2230*/  @!P1 MOV R18, R16 ;  /* 0x0000001000129202 */ /* 0x000fe20000000f00 */
[----:B------:R-:W-:-:S03]  /*2240*/  @!P1 IMAD.MOV.U32 R19, RZ, RZ, R13 ;  /* 0x000000ffff139224 */ /* 0x000fc600078e000d */
[----:B------:R-:W-:-:S04]  /*2250*/  @!P1 IADD3 R20, P2, PT, R11, -R10, RZ ;  /* 0x8000000a0b149210 */ /* 0x000fc80007f5e0ff */
[----:B------:R-:W-:Y:S01]  /*2260*/  @!P1 LEA.HI.X.SX32 R33, R11, ~R30, 0x1, P2 ;  /* 0x8000001e0b219211 */ /* 0x000fe200010f0eff */
[----:B---3--:R-:W-:Y:S01]  /*2270*/  @!P1 IMAD.WIDE.U32 R18, R20, R21, R18 ;  /* 0x0000001514129225 */ /* 0x008fe200078e0012 */
[----:B------:R-:W-:-:S03]  /*2280*/  @!P1 IADD3 R20, P2, PT, R7, R22, RZ ;  /* 0x0000001607149210 */ /* 0x000fc60007f5e0ff */
[----:B------:R-:W-:Y:S01]  /*2290*/  @!P1 IMAD R33, R33, R21, R19 ;  /* 0x0000001521219224 */ /* 0x000fe200078e0213 */
[----:B----4-:R-:W-:Y:S01]  /*22a0*/  @!P1 LEA R14, P3, R18, R14, 0x2 ;  /* 0x0000000e120e9211 */ /* 0x010fe200078610ff */
[----:B------:R-:W-:-:S03]  /*22b0*/  @!P1 IMAD.X R21, R4, 0x1, R23, P2 ;  /* 0x0000000104159824 */ /* 0x000fc600010e0617 */
[----:B------:R-:W-:Y:S02]  /*22c0*/  @!P1 LEA.HI.X R15, R18, R15, R33, 0x2, P3 ;  /* 0x0000000f120f9211 */ /* 0x000fe400018f1421 */
[----:B------:R1:W3:Y:S04]  /*22d0*/  @!P1 LDG.E.CONSTANT R20, desc[UR6][R20.64] ;  /* 0x0000000614149981 */ /* 0x0002e8000c1e9900 */
[----:B------:R-:W3:Y:S01]  /*22e0*/  @!P1 LDG.E.CONSTANT R15, desc[UR6][R14.64] ;  /* 0x000000060e0f9981 */ /* 0x000ee2000c1e9900 */
[----:B------:R-:W-:-:S05]  /*22f0*/  LEA R36, R5, R6, 0x2 ;  /* 0x0000000605247211 */ /* 0x000fca00078e10ff */
[----:B------:R-:W4:Y:S01]  /*2300*/  LDS R18, [R36] ;  /* 0x0000000024127984 */ /* 0x000f220000000800 */
[----:B0-----:R-:W-:-:S05]  /*2310*/  IADD3 R34, P2, PT, R7, R28, RZ ;  /* 0x0000001c07227210 */ /* 0x001fca0007f5e0ff */
[----:B------:R-:W-:Y:S01]  /*2320*/  IMAD.X R35, R4, 0x1, R27, P2 ;  /* 0x0000000104237824 */ /* 0x000fe200010e061b */
[----:B------:R-:W-:-:S04]  /*2330*/  IADD3 R29, PT, PT, R29, 0x1, RZ ;  /* 0x000000011d1d7810 */ /* 0x000fc80007ffe0ff */
[----:B------:R-:W-:Y:S01]  /*2340*/  ISETP.NE.AND P3, PT, R29, RZ, PT ;  /* 0x000000ff1d00720c */ /* 0x000fe20003f65270 */
[----:B------:R-:W-:Y:S01]  /*2350*/  VIADD R5, R5, 0x1 ;  /* 0x0000000105057836 */ /* 0x000fe20000000000 */
[----:B------:R-:W-:-:S04]  /*2360*/  LEA R7, P2, R8, R7, 0x2 ;  /* 0x0000000708077211 */ /* 0x000fc800078410ff */
[C---:B------:R-:W-:Y:S02]  /*2370*/  ISETP.NE.AND P4, PT, R5.reuse, R10, PT ;  /* 0x0000000a0500720c */ /* 0x040fe40003f85270 */
[----:B------:R-:W-:Y:S02]  /*2380*/  LEA.HI.X R4, R8, R4, RZ, 0x2, P2 ;  /* 0x0000000408047211 */ /* 0x000fe400010f14ff */
[----:B------:R-:W-:Y:S01]  /*2390*/  SEL R5, R5, RZ, P4 ;  /* 0x000000ff05057207 */ /* 0x000fe20002000000 */
[----:B--2---:R-:W-:-:S04]  /*23a0*/  FADD R31, -R2, R31 ;  /* 0x0000001f021f7221 */ /* 0x004fc80000000100 */
[----:B----4-:R-:W-:-:S04]  /*23b0*/  FADD R19, |R31|, -R18 ;  /* 0x800000121f137221 */ /* 0x010fc80000000200 */
[----:B------:R-:W-:Y:S01]  /*23c0*/  FADD R24, R19, R24 ;  /* 0x0000001813187221 */ /* 0x000fe20000000000 */
[----:B------:R-:W-:-:S03]  /*23d0*/  FADD R31, |R31|, -RZ ;  /* 0x800000ff1f1f7221 */ /* 0x000fc60000000200 */
[----:B-1----:R-:W-:Y:S02]  /*23e0*/  FMUL R21, R24, R3 ;  /* 0x0000000318157220 */ /* 0x002fe40000400000 */
[----:B------:R0:W-:Y:S04]  /*23f0*/  STS [R36], R31 ;  /* 0x0000001f24007388 */ /* 0x0001e80000000800 */
[----:B------:R0:W-:Y:S01]  /*2400*/  STG.E desc[UR6][R34.64], R21 ;  /* 0x0000001522007986 */ /* 0x0001e2000c101906 */
[----:B------:R-:W-:Y:S02]  /*2410*/  VIADD R19, R11, 0x1 ;  /* 0x000000010b137836 */ /* 0x000fe40000000000 */
[----:B---3--:R-:W-:-:S04]  /*2420*/  @!P1 FADD R15, R20, -R15 ;  /* 0x8000000f140f9221 */ /* 0x008fc80000000000 */
[----:B------:R-:W-:-:S04]  /*2430*/  @!P1 FADD R0, R0, R15 ;  /* 0x0000000f00009221 */ /* 0x000fc80000000000 */
[----:B------:R-:W-:Y:S01]  /*2440*/  @!P1 FMUL R2, R0, R3 ;  /* 0x0000000300029220 */ /* 0x000fe20000400000 */
[----:B0-----:R-:W-:Y:S06]  /*2450*/  @P3 BRA `(.L_x_24) ;  /* 0xfffffffc00543947 */ /* 0x001fec000383ffff */
.L_x_23:
[----:B------:R-:W-:Y:S05]  /*2460*/  BSYNC.RECONVERGENT B0 ;  /* 0x0000000000007941 */ /* 0x000fea0003800200 */
.L_x_22:
[----:B------:R-:W-:Y:S05]  /*2470*/  @!P0 EXIT ;  /* 0x000000000000894d */ /* 0x000fea0003800000 */
[----:B------:R-:W-:Y:S01]  /*2480*/  SHF.R.S32.HI R8, RZ, 0x1f, R10 ;  /* 0x0000001fff087819 */ /* 0x000fe2000001140a */
[C---:B------:R-:W-:Y:S01]  /*2490*/  IMAD.IADD R12, R11.reuse, 0x1, -R32 ;  /* 0x000000010b0c7824 */ /* 0x040fe200078e0a20 */
[C---:B------:R-:W-:Y:S01]  /*24a0*/  IADD3 R10, PT, PT, R11.reuse, 0x1, -R10 ;  /* 0x000000010b0a7810 */ /* 0x040fe20007ffe80a */
[----:B------:R-:W0:Y:S01]  /*24b0*/  LDCU UR9, c[0x0][0x390] ;  /* 0x00007200ff0977ac */ /* 0x000e220008000800 */
[C---:B------:R-:W-:Y:S01]  /*24c0*/  IADD3 R9, PT, PT, R11.reuse, 0x2, RZ ;  /* 0x000000020b097810 */ /* 0x040fe20007ffe0ff */
[----:B------:R-:W-:Y:S01]  /*24d0*/  VIADD R11, R11, 0x4 ;  /* 0x000000040b0b7836 */ /* 0x000fe20000000000 */
[----:B------:R-:W1:Y:S01]  /*24e0*/  LDCU UR14, c[0x0][0x388] ;  /* 0x00007100ff0e77ac */ /* 0x000e620008000800 */
[----:B------:R-:W2:Y:S01]  /*24f0*/  LDCU UR8, c[0x0][0x38c] ;  /* 0x00007180ff0877ac */ /* 0x000ea20008000800 */
[----:B------:R-:W3:Y:S01]  /*2500*/  LDCU.64 UR10, c[0x0][0x380] ;  /* 0x00007000ff0a77ac */ /* 0x000ee20008000a00 */
[----:B------:R-:W4:Y:S03]  /*2510*/  LDCU.64 UR12, c[0x0][0x3a0] ;  /* 0x00007400ff0c77ac */ /* 0x000f260008000a00 */
.L_x_25:
[C---:B-1----:R-:W-:Y:S01]  /*2520*/  VIADD R15, R9.reuse, 0xffffffff ;  /* 0xffffffff090f7836 */ /* 0x042fe20000000000 */
[--C-:B------:R-:W-:Y:S01]  /*2530*/  SHF.R.S32.HI R21, RZ, 0x1f, R16.reuse ;  /* 0x0000001fff157819 */ /* 0x100fe20000011410 */
[----:B------:R-:W-:Y:S01]  /*2540*/  IMAD.MOV.U32 R20, RZ, RZ, R16 ;  /* 0x000000ffff147224 */ /* 0x000fe200078e0010 */
[----:B0-----:R-:W-:Y:S01]  /*2550*/  ISETP.GE.AND P1, PT, R9, UR9, PT ;  /* 0x0000000909007c0c */ /* 0x001fe2000bf26270 */
[----:B------:R-:W-:Y:S01]  /*2560*/  UMOV UR5, URZ ;  /* 0x000000ff00057c82 */ /* 0x000fe20008000000 */
[C---:B------:R-:W-:Y:S01]  /*2570*/  ISETP.GE.AND P2, PT, R15.reuse, UR9, PT ;  /* 0x000000090f007c0c */ /* 0x040fe2000bf46270 */
[----:B--2---:R-:W-:Y:S01]  /*2580*/  IMAD.WIDE.U32 R14, R15, UR8, R20 ;  /* 0x000000080f0e7c25 */ /* 0x004fe2000f8e0014 */
[----:B------:R-:W-:Y:S01]  /*2590*/  IADD3 R27, PT, PT, R9, -0x2, RZ ;  /* 0xfffffffe091b7810 */ /* 0x000fe20007ffe0ff */
[----:B------:R-:W-:Y:S02]  /*25a0*/  UMOV UR4, URZ ;  /* 0x000000ff00047c82 */ /* 0x000fe40008000000 */
[----:B------:R-:W-:-:S02]  /*25b0*/  VIADD R25, R15, UR5 ;  /* 0x000000050f197c36 */ /* 0x000fc40008000000 */
[C---:B------:R-:W-:Y:S02]  /*25c0*/  IMAD.SHL.U32 R32, R14.reuse, 0x4, RZ ;  /* 0x000000040e207824 */ /* 0x040fe400078e00ff */
[----:B------:R-:W-:Y:S01]  /*25d0*/  IMAD.WIDE.U32 R26, R27, UR8, R20 ;  /* 0x000000081b1a7c25 */ /* 0x000fe2000f8e0014 */
[----:B------:R-:W-:Y:S02]  /*25e0*/  SHF.L.U64.HI R25, R14, 0x2, R25 ;  /* 0x000000020e197819 */ /* 0x000fe40000010219 */
[----:B---3--:R-:W-:Y:S01]  /*25f0*/  IADD3 R14, P3, PT, R32, UR10, RZ ;  /* 0x0000000a200e7c10 */ /* 0x008fe2000ff7e0ff */
[----:B------:R-:W-:Y:S01]  /*2600*/  @!P2 IMAD.WIDE.U32 R18, R10, UR8, R20 ;  /* 0x000000080a12ac25 */ /* 0x000fe2000f8e0014 */
[----:B------:R-:W-:Y:S02]  /*2610*/  @!P2 SHF.R.S32.HI R4, RZ, 0x1f, R10 ;  /* 0x0000001fff04a819 */ /* 0x000fe4000001140a */
[----:B------:R-:W-:Y:S01]  /*2620*/  SHF.L.U32 R13, R26, 0x2, RZ ;  /* 0x000000021a0d7819 */ /* 0x000fe200000006ff */
[----:B------:R-:W-:Y:S01]  /*2630*/  VIADD R23, R27, UR4 ;  /* 0x000000041b177c36 */ /* 0x000fe20008000000 */
[----:B------:R-:W-:Y:S01]  /*2640*/  @!P2 LEA R30, P0, R18, UR10, 0x2 ;  /* 0x0000000a121eac11 */ /* 0x000fe2000f8010ff */
[----:B------:R-:W-:Y:S01]  /*2650*/  @!P2 IMAD R7, R4, UR8, RZ ;  /* 0x000000080407ac24 */ /* 0x000fe2000f8e02ff */
[----:B------:R-:W-:Y:S01]  /*2660*/  IADD3.X R15, PT, PT, R25, UR11, RZ, P3, !PT ;  /* 0x0000000b190f7c10 */ /* 0x000fe20009ffe4ff */
[----:B------:R-:W-:Y:S01]  /*2670*/  IMAD.WIDE.U32 R28, R9, UR8, R20 ;  /* 0x00000008091c7c25 */ /* 0x000fe2000f8e0014 */
[----:B------:R-:W-:-:S02]  /*2680*/  SHF.L.U64.HI R26, R26, 0x2, R23 ;  /* 0x000000021a1a7819 */ /* 0x000fc40000010217 */
[----:B------:R-:W-:Y:S01]  /*2690*/  @!P2 IADD3 R7, PT, PT, R19, R7, RZ ;  /* 0x000000071307a210 */ /* 0x000fe20007ffe0ff */
[----:B------:R-:W-:Y:S01]  /*26a0*/  @!P1 VIADD R19, R10, 0x1 ;  /* 0x000000010a139836 */ /* 0x000fe20000000000 */
[----:B------:R0:W2:Y:S02]  /*26b0*/  LDG.E.CONSTANT R15, desc[UR6][R14.64] ;  /* 0x000000060e0f7981 */ /* 0x0000a4000c1e9900 */
[----:B------:R-:W-:Y:S02]  /*26c0*/  @!P2 LEA.HI.X R31, R18, UR11, R7, 0x2, P0 ;  /* 0x0000000b121fac11 */ /* 0x000fe400080f1407 */
[----:B------:R-:W-:Y:S02]  /*26d0*/  IADD3 R34, P0, PT, R13, UR10, RZ ;  /* 0x0000000a0d227c10 */ /* 0x000fe4000ff1e0ff */
[----:B------:R-:W-:Y:S01]  /*26e0*/  @!P1 SHF.R.S32.HI R4, RZ, 0x1f, R19 ;  /* 0x0000001fff049819 */ /* 0x000fe20000011413 */
[----:B------:R-:W-:Y:S01]  /*26f0*/  VIADD R23, R29, UR5 ;  /* 0x000000051d177c36 */ /* 0x000fe20008000000 */
[----:B------:R-:W-:Y:S01]  /*2700*/  IADD3.X R35, PT, PT, R26, UR11, RZ, P0, !PT ;  /* 0x0000000b1a237c10 */ /* 0x000fe200087fe4ff */
[----:B------:R-:W2:Y:S01]  /*2710*/  @!P2 LDG.E.CONSTANT R30, desc[UR6][R30.64] ;  /* 0x000000061e1ea981 */ /* 0x000ea2000c1e9900 */
[----:B------:R-:W-:-:S04]  /*2720*/  @!P1 IMAD.WIDE.U32 R18, R19, UR8, R20 ;  /* 0x0000000813129c25 */ /* 0x000fc8000f8e0014 */
[----:B------:R-:W-:Y:S01]  /*2730*/  @!P1 IMAD R27, R4, UR8, RZ ;  /* 0x00000008041b9c24 */ /* 0x000fe2000f8e02ff */
[C---:B------:R-:W-:Y:S01]  /*2740*/  SHF.L.U32 R4, R28.reuse, 0x2, RZ ;  /* 0x000000021c047819 */ /* 0x040fe200000006ff */
[----:B------:R3:W5:Y:S01]  /*2750*/  LDG.E.CONSTANT R7, desc[UR6][R34.64] ;  /* 0x0000000622077981 */ /* 0x000762000c1e9900 */
[----:B0-----:R-:W-:Y:S01]  /*2760*/  SHF.L.U64.HI R14, R28, 0x2, R23 ;  /* 0x000000021c0e7819 */ /* 0x001fe20000010217 */
[----:B------:R-:W-:Y:S01]  /*2770*/  @!P1 IMAD.IADD R19, R19, 0x1, R27 ;  /* 0x0000000113139824 */ /* 0x000fe200078e021b */
[----:B------:R-:W-:Y:S02]  /*2780*/  @!P1 LEA R22, P3, R18, UR10, 0x2 ;  /* 0x0000000a12169c11 */ /* 0x000fe4000f8610ff */
[----:B------:R-:W-:Y:S02]  /*2790*/  IADD3 R28, P0, PT, R4, UR10, RZ ;  /* 0x0000000a041c7c10 */ /* 0x000fe4000ff1e0ff */
[----:B------:R-:W-:Y:S02]  /*27a0*/  @!P1 LEA.HI.X R23, R18, UR11, R19, 0x2, P3 ;  /* 0x0000000b12179c11 */ /* 0x000fe400098f1413 */
[----:B------:R-:W-:-:S03]  /*27b0*/  IADD3.X R29, PT, PT, R14, UR11, RZ, P0, !PT ;  /* 0x0000000b0e1d7c10 */ /* 0x000fc600087fe4ff */
[----:B------:R-:W4:Y:S04]  /*27c0*/  @!P1 LDG.E.CONSTANT R22, desc[UR6][R22.64] ;  /* 0x0000000616169981 */ /* 0x000f28000c1e9900 */
[----:B------:R0:W4:Y:S01]  /*27d0*/  LDG.E.CONSTANT R31, desc[UR6][R28.64] ;  /* 0x000000061c1f7981 */ /* 0x000122000c1e9900 */
[----:B------:R-:W-:-:S05]  /*27e0*/  VIADD R27, R9, 0x1 ;  /* 0x00000001091b7836 */ /* 0x000fca0000000000 */
[----:B------:R-:W-:-:S13]  /*27f0*/  ISETP.GE.AND P0, PT, R27, UR9, PT ;  /* 0x000000091b007c0c */ /* 0x000fda000bf06270 */
[----:B------:R-:W-:-:S04]  /*2800*/  @!P0 IADD3 R19, PT, PT, R10, 0x2, RZ ;  /* 0x000000020a138810 */ /* 0x000fc80007ffe0ff */
[----:B------:R-:W-:Y:S01]  /*2810*/  @!P0 SHF.R.S32.HI R33, RZ, 0x1f, R19 ;  /* 0x0000001fff218819 */ /* 0x000fe20000011413 */
[----:B------:R-:W-:-:S04]  /*2820*/  @!P0 IMAD.WIDE.U32 R18, R19, UR8, R20 ;  /* 0x0000000813128c25 */ /* 0x000fc8000f8e0014 */
[----:B------:R-:W-:-:S04]  /*2830*/  @!P0 IMAD R33, R33, UR8, RZ ;  /* 0x0000000821218c24 */ /* 0x000fc8000f8e02ff */
[----:B------:R-:W-:Y:S01]  /*2840*/  @!P0 IMAD.IADD R33, R19, 0x1, R33 ;  /* 0x0000000113218824 */ /* 0x000fe200078e0221 */
[C---:B---3--:R-:W-:Y:S01]  /*2850*/  @!P0 LEA R34, P3, R18.reuse, UR10, 0x2 ;  /* 0x0000000a12228c11 */ /* 0x048fe2000f8610ff */
[C---:B------:R-:W-:Y:S01]  /*2860*/  IMAD R37, R5.reuse, 0x4, R6 ;  /* 0x0000000405257824 */ /* 0x040fe200078e0206 */
[----:B------:R-:W-:Y:S02]  /*2870*/  IADD3 R5, PT, PT, R5, 0x1, RZ ;  /* 0x0000000105057810 */ /* 0x000fe40007ffe0ff */
[----:B------:R-:W-:Y:S02]  /*2880*/  @!P0 LEA.HI.X R35, R18, UR11, R33, 0x2, P3 ;  /* 0x0000000b12238c11 */ /* 0x000fe400098f1421 */
[----:B-1----:R-:W-:-:S03]  /*2890*/  ISETP.NE.AND P3, PT, R5, UR14, PT ;  /* 0x0000000e05007c0c */ /* 0x002fc6000bf65270 */
[----:B------:R-:W3:Y:S01]  /*28a0*/  @!P0 LDG.E.CONSTANT R34, desc[UR6][R34.64] ;  /* 0x0000000622228981 */ /* 0x000ee2000c1e9900 */
[----:B------:R-:W-:-:S05]  /*28b0*/  SEL R5, R5, RZ, P3 ;  /* 0x000000ff05057207 */ /* 0x000fca0001800000 */
[C---:B0-----:R-:W-:Y:S02]  /*28c0*/  IMAD R28, R5.reuse, 0x4, R6 ;  /* 0x00000004051c7824 */ /* 0x041fe400078e0206 */
[----:B------:R-:W-:Y:S02]  /*28d0*/  VIADD R5, R5, 0x1 ;  /* 0x0000000105057836 */ /* 0x000fe40000000000 */
[----:B--2---:R-:W-:-:S04]  /*28e0*/  @!P2 FADD R19, R15, -R30 ;  /* 0x8000001e0f13a221 */ /* 0x004fc80000000000 */
[----:B------:R-:W-:Y:S01]  /*28f0*/  @!P2 FADD R0, R0, R19 ;  /* 0x000000130000a221 */ /* 0x000fe20000000000 */
[----:B-----5:R-:W-:-:S03]  /*2900*/  FADD R36, -R2, R7 ;  /* 0x0000000702247221 */ /* 0x020fc60000000100 */
[----:B------:R-:W-:Y:S01]  /*2910*/  @!P2 FMUL R2, R0, R3 ;  /* 0x000000030002a220 */ /* 0x000fe20000400000 */
[----:B------:R-:W-:Y:S01]  /*2920*/  IMAD.WIDE.U32 R18, R27, UR8, R20 ;  /* 0x000000081b127c25 */ /* 0x000fe2000f8e0014 */
[----:B------:R-:W0:Y:S03]  /*2930*/  LDS R7, [R37] ;  /* 0x0000000025077984 */ /* 0x000e260000000800 */
[----:B------:R-:W-:Y:S01]  /*2940*/  FADD R23, |R36|, -RZ ;  /* 0x800000ff24177221 */ /* 0x000fe20000000200 */
[----:B------:R-:W-:Y:S01]  /*2950*/  FADD R30, -R2, R15 ;  /* 0x0000000f021e7221 */ /* 0x000fe20000000100 */
[----:B------:R-:W-:Y:S01]  /*2960*/  VIADD R15, R19, UR5 ;  /* 0x00000005130f7c36 */ /* 0x000fe20008000000 */
[C---:B------:R-:W-:Y:S02]  /*2970*/  SHF.L.U32 R27, R18.reuse, 0x2, RZ ;  /* 0x00000002121b7819 */ /* 0x040fe400000006ff */
[----:B------:R4:W-:Y:S02]  /*2980*/  STS [R37], R23 ;  /* 0x0000001725007388 */ /* 0x0009e40000000800 */
[----:B------:R-:W-:-:S02]  /*2990*/  SHF.L.U64.HI R15, R18, 0x2, R15 ;  /* 0x00000002120f7819 */ /* 0x000fc4000001020f */
[----:B------:R-:W-:Y:S01]  /*29a0*/  IADD3 R18, P2, PT, R27, UR10, RZ ;  /* 0x0000000a1b127c10 */ /* 0x000fe2000ff5e0ff */
[----:B------:R-:W-:Y:S01]  /*29b0*/  FADD R29, |R30|, -RZ ;  /* 0x800000ff1e1d7221 */ /* 0x000fe20000000200 */
[----:B------:R-:W1:Y:S01]  /*29c0*/  LDS R33, [R28] ;  /* 0x000000001c217984 */ /* 0x000e620000000800 */
[----:B----4-:R-:W-:-:S04]  /*29d0*/  @!P1 FADD R23, R31, -R22 ;  /* 0x800000161f179221 */ /* 0x010fc80000000000 */
[----:B------:R-:W-:Y:S01]  /*29e0*/  @!P1 FADD R0, R0, R23 ;  /* 0x0000001700009221 */ /* 0x000fe20000000000 */
[----:B------:R-:W-:Y:S01]  /*29f0*/  VIADD R23, R9, 0x2 ;  /* 0x0000000209177836 */ /* 0x000fe20000000000 */
[----:B------:R-:W-:Y:S02]  /*2a00*/  IADD3.X R19, PT, PT, R15, UR11, RZ, P2, !PT ;  /* 0x0000000b0f137c10 */ /* 0x000fe400097fe4ff */
[----:B------:R-:W-:Y:S02]  /*2a10*/  @!P1 FMUL R2, R0, R3 ;  /* 0x0000000300029220 */ /* 0x000fe40000400000 */
[----:B------:R-:W-:Y:S01]  /*2a20*/  ISETP.GE.AND P1, PT, R23, UR9, PT ;  /* 0x0000000917007c0c */ /* 0x000fe2000bf26270 */
[----:B------:R2:W-:Y:S01]  /*2a30*/  STS [R28], R29 ;  /* 0x0000001d1c007388 */ /* 0x0005e20000000800 */
[----:B------:R-:W-:-:S03]  /*2a40*/  ISETP.NE.AND P2, PT, R5, UR14, PT ;  /* 0x0000000e05007c0c */ /* 0x000fc6000bf45270 */
[----:B--2---:R2:W3:Y:S08]  /*2a50*/  LDG.E.CONSTANT R29, desc[UR6][R18.64] ;  /* 0x00000006121d7981 */ /* 0x0044f0000c1e9900 */
[----:B------:R-:W-:Y:S01]  /*2a60*/  @!P1 IMAD.WIDE.U32 R22, R23, UR8, R20 ;  /* 0x0000000817169c25 */ /* 0x000fe2000f8e0014 */
[----:B------:R-:W-:-:S03]  /*2a70*/  SEL R5, R5, RZ, P2 ;  /* 0x000000ff05057207 */ /* 0x000fc60001000000 */
[----:B--2---:R-:W-:Y:S01]  /*2a80*/  @!P1 VIADD R19, R23, UR4 ;  /* 0x0000000417139c36 */ /* 0x004fe20008000000 */
[----:B------:R-:W-:-:S04]  /*2a90*/  @!P1 LEA R18, P2, R22, UR10, 0x2 ;  /* 0x0000000a16129c11 */ /* 0x000fc8000f8410ff */
[----:B------:R-:W-:Y:S02]  /*2aa0*/  @!P1 LEA.HI.X R19, R22, UR11, R19, 0x2, P2 ;  /* 0x0000000b16139c11 */ /* 0x000fe400090f1413 */
[----:B------:R-:W-:-:S03]  /*2ab0*/  @!P1 IADD3 R23, P2, PT, R11, -UR14, RZ ;  /* 0x8000000e0b179c10 */ /* 0x000fc6000ff5e0ff */
[----:B------:R3:W2:Y:S02]  /*2ac0*/  @!P1 LDG.E.CONSTANT R18, desc[UR6][R18.64] ;  /* 0x0000000612129981 */ /* 0x0006a4000c1e9900 */
[----:B------:R-:W-:Y:S01]  /*2ad0*/  @!P1 IMAD.WIDE.U32 R20, R23, UR8, R20 ;  /* 0x0000000817149c25 */ /* 0x000fe2000f8e0014 */
[----:B------:R-:W-:Y:S02]  /*2ae0*/  @!P1 LEA.HI.X.SX32 R23, R11, ~R8, 0x1, P2 ;  /* 0x800000080b179211 */ /* 0x000fe400010f0eff */
[----:B------:R-:W-:-:S03]  /*2af0*/  @!P1 LEA R22, P2, R20, UR10, 0x2 ;  /* 0x0000000a14169c11 */ /* 0x000fc6000f8410ff */
[----:B------:R-:W-:-:S05]  /*2b00*/  @!P1 IMAD R21, R23, UR8, R21 ;  /* 0x0000000817159c24 */ /* 0x000fca000f8e0215 */
[----:B------:R-:W-:-:S06]  /*2b10*/  @!P1 LEA.HI.X R23, R20, UR11, R21, 0x2, P2 ;  /* 0x0000000b14179c11 */ /* 0x000fcc00090f1415 */
[----:B------:R4:W2:Y:S01]  /*2b20*/  @!P1 LDG.E.CONSTANT R23, desc[UR6][R22.64] ;  /* 0x0000000616179981 */ /* 0x0008a2000c1e9900 */
[----:B------:R-:W-:Y:S01]  /*2b30*/  FADD R31, -R2, R31 ;  /* 0x0000001f021f7221 */ /* 0x000fe20000000100 */
[C---:B------:R-:W-:Y:S01]  /*2b40*/  LEA R37, R5.reuse, R6, 0x2 ;  /* 0x0000000605257211 */ /* 0x040fe200078e10ff */
[----:B------:R-:W-:Y:S02]  /*2b50*/  VIADD R5, R5, 0x1 ;  /* 0x0000000105057836 */ /* 0x000fe40000000000 */
[----:B------:R-:W-:Y:S02]  /*2b60*/  FADD R35, |R31|, -RZ ;  /* 0x800000ff1f237221 */ /* 0x000fe40000000200 */
[----:B------:R-:W5:Y:S01]  /*2b70*/  LDS R28, [R37] ;  /* 0x00000000251c7984 */ /* 0x000f620000000800 */
[----:B------:R-:W-:-:S03]  /*2b80*/  ISETP.NE.AND P2, PT, R5, UR14, PT ;  /* 0x0000000e05007c0c */ /* 0x000fc6000bf45270 */
[----:B------:R0:W-:Y:S02]  /*2b90*/  STS [R37], R35 ;  /* 0x0000002325007388 */ /* 0x0001e40000000800 */
[----:B0-----:R-:W-:Y:S01]  /*2ba0*/  SEL R35, R5, RZ, P2 ;  /* 0x000000ff05237207 */ /* 0x001fe20001000000 */
[----:B------:R-:W-:-:S03]  /*2bb0*/  FADD R5, |R36|, -R7 ;  /* 0x8000000724057221 */ /* 0x000fc60000000200 */
[----:B------:R-:W-:Y:S01]  /*2bc0*/  LEA R7, R35, R6, 0x2 ;  /* 0x0000000623077211 */ /* 0x000fe200078e10ff */
[----:B------:R-:W-:-:S04]  /*2bd0*/  FADD R24, R5, R24 ;  /* 0x0000001805187221 */ /* 0x000fc80000000000 */
[----:B------:R-:W0:Y:S01]  /*2be0*/  LDS R5, [R7] ;  /* 0x0000000007057984 */ /* 0x000e220000000800 */
[----:B-1----:R-:W-:Y:S01]  /*2bf0*/  FADD R33, |R30|, -R33 ;  /* 0x800000211e217221 */ /* 0x002fe20000000200 */
[----:B------:R-:W-:Y:S01]  /*2c00*/  IADD3 R20, P2, PT, R13, UR12, RZ ;  /* 0x0000000c0d147c10 */ /* 0x000fe2000ff5e0ff */
[C---:B------:R-:W-:Y:S02]  /*2c10*/  FMUL R13, R24.reuse, R3 ;  /* 0x00000003180d7220 */ /* 0x040fe40000400000 */
[----:B------:R-:W-:Y:S01]  /*2c20*/  FADD R24, R24, R33 ;  /* 0x0000002118187221 */ /* 0x000fe20000000000 */
[----:B------:R-:W-:Y:S02]  /*2c30*/  IADD3.X R21, PT, PT, R26, UR13, RZ, P2, !PT ;  /* 0x0000000d1a157c10 */ /* 0x000fe400097fe4ff */
[----:B------:R-:W-:Y:S01]  /*2c40*/  IADD3 R32, P2, PT, R32, UR12, RZ ;  /* 0x0000000c20207c10 */ /* 0x000fe2000ff5e0ff */
[----:B-----5:R-:W-:Y:S02]  /*2c50*/  FADD R28, |R31|, -R28 ;  /* 0x8000001c1f1c7221 */ /* 0x020fe40000000200 */
[----:B------:R1:W-:Y:S02]  /*2c60*/  STG.E desc[UR6][R20.64], R13 ;  /* 0x0000000d14007986 */ /* 0x0003e4000c101906 */
[----:B------:R-:W-:Y:S01]  /*2c70*/  FADD R28, R24, R28 ;  /* 0x0000001c181c7221 */ /* 0x000fe20000000000 */
[----:B------:R-:W-:-:S02]  /*2c80*/  IADD3.X R33, PT, PT, R25, UR13, RZ, P2, !PT ;  /* 0x0000000d19217c10 */ /* 0x000fc400097fe4ff */
[----:B-1----:R-:W-:Y:S01]  /*2c90*/  IADD3 R20, P2, PT, R27, UR12, RZ ;  /* 0x0000000c1b147c10 */ /* 0x002fe2000ff5e0ff */
[----:B------:R-:W-:-:S03]  /*2ca0*/  FMUL R13, R28, R3 ;  /* 0x000000031c0d7220 */ /* 0x000fc60000400000 */
[----:B------:R-:W-:Y:S01]  /*2cb0*/  IADD3.X R21, PT, PT, R15, UR13, RZ, P2, !PT ;  /* 0x0000000d0f157c10 */ /* 0x000fe200097fe4ff */
[----:B------:R-:W-:-:S05]  /*2cc0*/  VIADD R12, R12, 0x4 ;  /* 0x000000040c0c7836 */ /* 0x000fca0000000000 */
[----:B------:R-:W-:Y:S01]  /*2cd0*/  ISETP.NE.AND P2, PT, R12, RZ, PT ;  /* 0x000000ff0c00720c */ /* 0x000fe20003f45270 */
[----:B------:R-:W-:Y:S01]  /*2ce0*/  VIADD R35, R35, 0x1 ;  /* 0x0000000123237836 */ /* 0x000fe20000000000 */
[----:B------:R-:W-:Y:S01]  /*2cf0*/  IADD3 R10, PT, PT, R10, 0x4, RZ ;  /* 0x000000040a0a7810 */ /* 0x000fe20007ffe0ff */
[----:B------:R-:W-:Y:S02]  /*2d00*/  VIADD R9, R9, 0x4 ;  /* 0x0000000409097836 */ /* 0x000fe40000000000 */
[----:B------:R-:W-:Y:S02]  /*2d10*/  VIADD R11, R11, 0x4 ;  /* 0x000000040b0b7836 */ /* 0x000fe40000000000 */
[----:B---3--:R-:W-:-:S04]  /*2d20*/  @!P0 FADD R19, R29, -R34 ;  /* 0x800000221d138221 */ /* 0x008fc80000000000 */
[----:B------:R-:W-:-:S04]  /*2d30*/  @!P0 FADD R0, R0, R19 ;  /* 0x0000001300008221 */ /* 0x000fc80000000000 */
[-C--:B------:R-:W-:Y:S01]  /*2d40*/  @!P0 FMUL R2, R0, R3.reuse ;  /* 0x0000000300028220 */ /* 0x080fe20000400000 */
[----:B------:R-:W-:-:S03]  /*2d50*/  FMUL R19, R24, R3 ;  /* 0x0000000318137220 */ /* 0x000fc60000400000 */
[----:B----4-:R-:W-:Y:S01]  /*2d60*/  FADD R22, -R2, R29 ;  /* 0x0000001d02167221 */ /* 0x010fe20000000100 */
[----:B------:R-:W-:-:S03]  /*2d70*/  IADD3 R4, P0, PT, R4, UR12, RZ ;  /* 0x0000000c04047c10 */ /* 0x000fc6000ff1e0ff */
[----:B0-----:R-:W-:Y:S01]  /*2d80*/  FADD R24, |R22|, -R5 ;  /* 0x8000000516187221 */ /* 0x001fe20000000200 */
[----:B------:R-:W-:-:S03]  /*2d90*/  IADD3.X R5, PT, PT, R14, UR13, RZ, P0, !PT ;  /* 0x0000000d0e057c10 */ /* 0x000fc600087fe4ff */
[----:B------:R-:W-:Y:S01]  /*2da0*/  FADD R24, R28, R24 ;  /* 0x000000181c187221 */ /* 0x000fe20000000000 */
[----:B------:R-:W-:-:S03]  /*2db0*/  FADD R22, |R22|, -RZ ;  /* 0x800000ff16167221 */ /* 0x000fc60000000200 */
[----:B------:R-:W-:Y:S01]  /*2dc0*/  FMUL R15, R24, R3 ;  /* 0x00000003180f7220 */ /* 0x000fe20000400000 */
[----:B------:R-:W-:Y:S04]  /*2dd0*/  STG.E desc[UR6][R32.64], R19 ;  /* 0x0000001320007986 */ /* 0x000fe8000c101906 */
[----:B------:R0:W-:Y:S04]  /*2de0*/  STG.E desc[UR6][R4.64], R13 ;  /* 0x0000000d04007986 */ /* 0x0001e8000c101906 */
[----:B------:R1:W-:Y:S04]  /*2df0*/  STS [R7], R22 ;  /* 0x0000001607007388 */ /* 0x0003e80000000800 */
[----:B------:R1:W-:Y:S01]  /*2e00*/  STG.E desc[UR6][R20.64], R15 ;  /* 0x0000000f14007986 */ /* 0x0003e2000c101906 */
[----:B--2---:R-:W-:Y:S01]  /*2e10*/  @!P1 FADD R23, R18, -R23 ;  /* 0x8000001712179221 */ /* 0x004fe20000000000 */
[----:B------:R-:W-:-:S03]  /*2e20*/  ISETP.NE.AND P0, PT, R35, UR14, PT ;  /* 0x0000000e23007c0c */ /* 0x000fc6000bf05270 */
[----:B------:R-:W-:Y:S01]  /*2e30*/  @!P1 FADD R0, R0, R23 ;  /* 0x0000001700009221 */ /* 0x000fe20000000000 */
[----:B0-----:R-:W-:-:S03]  /*2e40*/  SEL R5, R35, RZ, P0 ;  /* 0x000000ff23057207 */ /* 0x001fc60000000000 */
[----:B------:R-:W-:Y:S01]  /*2e50*/  @!P1 FMUL R2, R0, R3 ;  /* 0x0000000300029220 */ /* 0x000fe20000400000 */
[----:B------:R-:W-:Y:S06]  /*2e60*/  @P2 BRA `(.L_x_25) ;  /* 0xfffffff400ac2947 */ /* 0x000fec000383ffff */
[----:B------:R-:W-:Y:S05]  /*2e70*/  EXIT ;  /* 0x000000000000794d */ /* 0x000fea0003800000 */
        .weak           $__internal_0_$__cuda_sm20_rcp_rn_f32_slowpath
        .type           $__internal_0_$__cuda_sm20_rcp_rn_f32_slowpath,@function
        .size           $__internal_0_$__cuda_sm20_rcp_rn_f32_slowpath,(.L_x_59 - $__internal_0_$__cuda_sm20_rcp_rn_f32_slowpath)
$__internal_0_$__cuda_sm20_rcp_rn_f32_slowpath:
[----:B------:R-:W-:-:S04]  /*2e80*/  SHF.L.U32 R5, R3, 0x1, RZ ;  /* 0x0000000103057819 */ /* 0x000fc800000006ff */
[----:B------:R-:W-:-:S04]  /*2e90*/  SHF.R.U32.HI R5, RZ, 0x18, R5 ;  /* 0x00000018ff057819 */ /* 0x000fc80000011605 */
[----:B------:R-:W-:-:S13]  /*2ea0*/  ISETP.NE.U32.AND P0, PT, R5, RZ, PT ;  /* 0x000000ff0500720c */ /* 0x000fda0003f05070 */
[----:B------:R-:W-:Y:S05]  /*2eb0*/  @P0 BRA `(.L_x_26) ;  /* 0x00000000002c0947 */ /* 0x000fea0003800000 */
[----:B------:R-:W-:-:S05]  /*2ec0*/  IMAD.SHL.U32 R5, R3, 0x2, RZ ;  /* 0x0000000203057824 */ /* 0x000fca00078e00ff */
[----:B------:R-:W-:-:S13]  /*2ed0*/  ISETP.NE.AND P0, PT, R5, RZ, PT ;  /* 0x000000ff0500720c */ /* 0x000fda0003f05270 */
[----:B------:R2:W3:Y:S01]  /*2ee0*/  @!P0 MUFU.RCP R5, R3 ;  /* 0x0000000300058308 */ /* 0x0004e20000001000 */
[----:B------:R-:W-:Y:S05]  /*2ef0*/  @!P0 BRA `(.L_x_27) ;  /* 0x0000000000a48947 */ /* 0x000fea0003800000 */
[----:B------:R-:W-:-:S04]  /*2f00*/  FFMA R6, R3, 1.84467440737095516160e+19, RZ ;  /* 0x5f80000003067823 */ /* 0x000fc800000000ff */
[----:B--2---:R-:W3:Y:S02]  /*2f10*/  MUFU.RCP R3, R6 ;  /* 0x0000000600037308 */ /* 0x004ee40000001000 */
[----:B---3--:R-:W-:-:S04]  /*2f20*/  FFMA R5, R6, R3, -1 ;  /* 0xbf80000006057423 */ /* 0x008fc80000000003 */
[----:B------:R-:W-:-:S04]  /*2f30*/  FADD.FTZ R8, -R5, -RZ ;  /* 0x800000ff05087221 */ /* 0x000fc80000010100 */
[----:B------:R-:W-:-:S04]  /*2f40*/  FFMA R3, R3, R8, R3 ;  /* 0x0000000803037223 */ /* 0x000fc80000000003 */
[----:B------:R-:W-:Y:S01]  /*2f50*/  FFMA R5, R3, 1.84467440737095516160e+19, RZ ;  /* 0x5f80000003057823 */ /* 0x000fe200000000ff */
[----:B------:R-:W-:Y:S06]  /*2f60*/  BRA `(.L_x_27) ;  /* 0x0000000000887947 */ /* 0x000fec0003800000 */
.L_x_26:
[----:B------:R-:W-:-:S05]  /*2f70*/  VIADD R6, R5, 0xffffff03 ;  /* 0xffffff0305067836 */ /* 0x000fca0000000000 */
[----:B------:R-:W-:-:S13]  /*2f80*/  ISETP.GT.U32.AND P0, PT, R6, 0x1, PT ;  /* 0x000000010600780c */ /* 0x000fda0003f04070 */
[----:B------:R-:W-:Y:S05]  /*2f90*/  @P0 BRA `(.L_x_28) ;  /* 0x0000000000780947 */ /* 0x000fea0003800000 */
[----:B------:R-:W-:Y:S01]  /*2fa0*/  LOP3.LUT R8, R3, 0x7fffff, RZ, 0xc0, !PT ;  /* 0x007fffff03087812 */ /* 0x000fe200078ec0ff */
[----:B------:R-:W-:-:S03]  /*2fb0*/  HFMA2 R13, -RZ, RZ, 0, 1.78813934326171875e-07 ;  /* 0x00000003ff0d7431 */ /* 0x000fc600000001ff */
[----:B------:R-:W-:-:S04]  /*2fc0*/  LOP3.LUT R8, R8, 0x3f800000, RZ, 0xfc, !PT ;  /* 0x3f80000008087812 */ /* 0x000fc800078efcff */
[----:B------:R-:W0:Y:S01]  /*2fd0*/  MUFU.RCP R9, R8 ;  /* 0x0000000800097308 */ /* 0x000e220000001000 */
[----:B------:R-:W-:Y:S01]  /*2fe0*/  SHF.L.U32 R12, R13, R6, RZ ;  /* 0x000000060d0c7219 */ /* 0x000fe200000006ff */
[----:B0-----:R-:W-:-:S04]  /*2ff0*/  FFMA R10, R8, R9, -1 ;  /* 0xbf800000080a7423 */ /* 0x001fc80000000009 */
[----:B------:R-:W-:-:S04]  /*3000*/  FADD.FTZ R10, -R10, -RZ ;  /* 0x800000ff0a0a7221 */ /* 0x000fc80000010100 */
[CCC-:B------:R-:W-:Y:S01]  /*3010*/  FFMA.RM R11, R9.reuse, R10.reuse, R9.reuse ;  /* 0x0000000a090b7223 */ /* 0x1c0fe20000004009 */
[----:B------:R-:W-:-:S04]  /*3020*/  FFMA.RP R10, R9, R10, R9 ;  /* 0x0000000a090a7223 */ /* 0x000fc80000008009 */
[C---:B------:R-:W-:Y:S02]  /*3030*/  LOP3.LUT R9, R11.reuse, 0x7fffff, RZ, 0xc0, !PT ;  /* 0x007fffff0b097812 */ /* 0x040fe400078ec0ff */
[----:B------:R-:W-:Y:S02]  /*3040*/  FSETP.NEU.FTZ.AND P0, PT, R11, R10, PT ;  /* 0x0000000a0b00720b */ /* 0x000fe40003f1d000 */
[----:B------:R-:W-:Y:S02]  /*3050*/  LOP3.LUT R9, R9, 0x800000, RZ, 0xfc, !PT ;  /* 0x0080000009097812 */ /* 0x000fe400078efcff */
[----:B------:R-:W-:Y:S02]  /*3060*/  SEL R10, RZ, 0xffffffff, !P0 ;  /* 0xffffffffff0a7807 */ /* 0x000fe40004000000 */
[----:B------:R-:W-:-:S03]  /*3070*/  LOP3.LUT R11, R12, R9, RZ, 0xc0, !PT ;  /* 0x000000090c0b7212 */ /* 0x000fc600078ec0ff */
[----:B------:R-:W-:Y:S01]  /*3080*/  IMAD.MOV R10, RZ, RZ, -R10 ;  /* 0x000000ffff0a7224 */ /* 0x000fe200078e0a0a */
[----:B------:R-:W-:-:S04]  /*3090*/  SHF.R.U32.HI R11, RZ, R6, R11 ;  /* 0x00000006ff0b7219 */ /* 0x000fc8000001160b */
[----:B------:R-:W-:Y:S02]  /*30a0*/  LOP3.LUT P1, RZ, R10, R6, R9, 0xf8, !PT ;  /* 0x000000060aff7212 */ /* 0x000fe4000782f809 */
[C---:B------:R-:W-:Y:S02]  /*30b0*/  LOP3.LUT P0, RZ, R11.reuse, 0x1, RZ, 0xc0, !PT ;  /* 0x000000010bff7812 */ /* 0x040fe4000780c0ff */
[----:B------:R-:W-:-:S04]  /*30c0*/  LOP3.LUT P2, RZ, R11, 0x2, RZ, 0xc0, !PT ;  /* 0x000000020bff7812 */ /* 0x000fc8000784c0ff */
[----:B------:R-:W-:Y:S02]  /*30d0*/  PLOP3.LUT P0, PT, P0, P1, P2, 0xe0, 0x0 ;  /* 0x000000000000781c */ /* 0x000fe40000703c20 */
[----:B------:R-:W-:Y:S02]  /*30e0*/  LOP3.LUT P1, RZ, R3, 0x7fffff, RZ, 0xc0, !PT ;  /* 0x007fffff03ff7812 */ /* 0x000fe4000782c0ff */
[----:B------:R-:W-:-:S05]  /*30f0*/  SEL R6, RZ, 0x1, !P0 ;  /* 0x00000001ff067807 */ /* 0x000fca0004000000 */
[----:B------:R-:W-:-:S05]  /*3100*/  IMAD.MOV R6, RZ, RZ, -R6 ;  /* 0x000000ffff067224 */ /* 0x000fca00078e0a06 */
[----:B------:R-:W-:Y:S02]  /*3110*/  ISETP.GE.AND P0, PT, R6, RZ, PT ;  /* 0x000000ff0600720c */ /* 0x000fe40003f06270 */
[----:B------:R-:W-:-:S04]  /*3120*/  IADD3 R6, PT, PT, R5, -0xfc, RZ ;  /* 0xffffff0405067810 */ /* 0x000fc80007ffe0ff */
[----:B------:R-:W-:-:S07]  /*3130*/  SHF.R.U32.HI R6, RZ, R6, R9 ;  /* 0x00000006ff067219 */ /* 0x000fce0000011609 */
[----:B------:R-:W-:-:S04]  /*3140*/  @!P0 VIADD R6, R6, 0x1 ;  /* 0x0000000106068836 */ /* 0x000fc80000000000 */
[----:B------:R-:W-:-:S05]  /*3150*/  @!P1 IMAD.SHL.U32 R6, R6, 0x2, RZ ;  /* 0x0000000206069824 */ /* 0x000fca00078e00ff */
[----:B------:R-:W-:Y:S01]  /*3160*/  LOP3.LUT R5, R6, 0x80000000, R3, 0xf8, !PT ;  /* 0x8000000006057812 */ /* 0x000fe200078ef803 */
[----:B------:R-:W-:Y:S06]  /*3170*/  BRA `(.L_x_27) ;  /* 0x0000000000047947 */ /* 0x000fec0003800000 */
.L_x_28:
[----:B------:R0:W1:Y:S02]  /*3180*/  MUFU.RCP R5, R3 ;  /* 0x0000000300057308 */ /* 0x0000640000001000 */
.L_x_27:
[----:B0123--:R-:W-:Y:S01]  /*3190*/  MOV R3, R5 ;  /* 0x0000000500037202 */ /* 0x00ffe20000000f00 */
[----:B------:R-:W-:-:S04]  /*31a0*/  IMAD.MOV.U32 R5, RZ, RZ, 0x0 ;  /* 0x00000000ff057424 */ /* 0x000fc800078e00ff */
[----:B------:R-:W-:Y:S05]  /*31b0*/  RET.REL.NODEC R4 `(mean_ad_many_series_one_param_f32) ;  /* 0xffffffcc04907950 */ /* 0x000fea0003c3ffff */
.L_x_29:
[----:B------:R-:W-:-:S00]  /*31c0*/  BRA `(.L_x_29) ;  /* 0xfffffffc00fc7947 */ /* 0x000fc0000383ffff */
[----:B------:R-:W-:-:S00]  /*31d0*/  NOP ;  /* 0x0000000000007918 */ /* 0x000fc00000000000 */
        /* <DEDUP_REMOVED lines=10> */
.L_x_59:


//--------------------- .text.mean_ad_batch_f32   --------------------------
	.section	.text.mean_ad_batch_f32,"ax",@progbits
	.align	128
        .global         mean_ad_batch_f32
        .type           mean_ad_batch_f32,@function
        .size           mean_ad_batch_f32,(.L_x_60 - mean_ad_batch_f32)
        .other          mean_ad_batch_f32,@"STO_CUDA_ENTRY STV_DEFAULT"
mean_ad_batch_f32:
.text.mean_ad_batch_f32:
[----:B------:R-:W-:Y:S01]  /*0000*/  LDC R1, c[0x0][0x37c] ;  /* 0x0000df00ff017b82 */ /* 0x000fe20000000800 */
[----:B------:R-:W0:Y:S01]  /*0010*/  S2R R7, SR_CTAID.X ;  /* 0x0000000000077919 */ /* 0x000e220000002500 */
[----:B------:R-:W0:Y:S01]  /*0020*/  LDCU UR4, c[0x0][0x3a0] ;  /* 0x00007400ff0477ac */ /* 0x000e220008000800 */
[----:B------:R-:W1:Y:S02]  /*0030*/  LDCU UR5, c[0x0][0x39c] ;  /* 0x00007380ff0577ac */ /* 0x000e640008000800 */
[----:B-1----:R-:W-:Y:S02]  /*0040*/  MOV R5, UR5 ;  /* 0x0000000500057c02 */ /* 0x002fe40008000f00 */
[----:B0-----:R-:W-:-:S04]  /*0050*/  ISETP.GE.AND P0, PT, R7, UR4, PT ;  /* 0x0000000407007c0c */ /* 0x001fc8000bf06270 */
[----:B------:R-:W-:-:S13]  /*0060*/  ISETP.LT.OR P0, PT, R5, 0x1, P0 ;  /* 0x000000010500780c */ /* 0x000fda0000701670 */
[----:B------:R-:W-:Y:S05]  /*0070*/  @P0 EXIT ;  /* 0x000000000000094d */ /* 0x000fea0003800000 */
[----:B------:R-:W0:Y:S01]  /*0080*/  LDC.64 R2, c[0x0][0x388] ;  /* 0x0000e200ff027b82 */ /* 0x000e220000000a00 */
[----:B------:R-:W1:Y:S01]  /*0090*/  LDCU.64 UR6, c[0x0][0x358] ;  /* 0x00006b00ff0677ac */ /* 0x000e620008000a00 */
[----:B0-----:R-:W-:-:S06]  /*00a0*/  IMAD.WIDE.U32 R2, R7, 0x4, R2 ;  /* 0x0000000407027825 */ /* 0x001fcc00078e0002 */
[----:B-1----:R-:W2:Y:S02]  /*00b0*/  LDG.E.CONSTANT R3, desc[UR6][R2.64] ;  /* 0x0000000602037981 */ /* 0x002ea4000c1e9900 */
[----:B--2---:R-:W-:Y:S02]  /*00c0*/  ISETP.GE.U32.AND P0, PT, R3, 0x1, PT ;  /* 0x000000010300780c */ /* 0x004fe40003f06070 */
[----:B------:R-:W-:-:S04]  /*00d0*/  SHF.R.S32.HI R4, RZ, 0x1f, R3 ;  /* 0x0000001fff047819 */ /* 0x000fc80000011403 */
[----:B------:R-:W-:-:S13]  /*00e0*/  ISETP.GE.AND.EX P0, PT, R4, RZ, PT, P0 ;  /* 0x000000ff0400720c */ /* 0x000fda0003f06300 */
[----:B------:R-:W-:Y:S05]  /*00f0*/  @!P0 EXIT ;  /* 0x000000000000894d */ /* 0x000fea0003800000 */
[----:B------:R-:W0:Y:S02]  /*0100*/  LDC.64 R18, c[0x0][0x390] ;  /* 0x0000e400ff127b82 */ /* 0x000e240000000a00 */
[----:B0-----:R-:W-:-:S06]  /*0110*/  IMAD.WIDE.U32 R18, R7, 0x4, R18 ;  /* 0x0000000407127825 */ /* 0x001fcc00078e0012 */
[----:B------:R-:W2:Y:S01]  /*0120*/  LDG.E.CONSTANT R18, desc[UR6][R18.64] ;  /* 0x0000000612127981 */ /* 0x000ea2000c1e9900 */
[----:B------:R-:W-:Y:S01]  /*0130*/  BSSY.RECONVERGENT B0, `(.L_x_30) ;  /* 0x000000f000007945 */ /* 0x000fe20003800200 */
[----:B------:R-:W0:Y:S02]  /*0140*/  S2R R6, SR_TID.X ;  /* 0x0000000000067919 */ /* 0x000e240000002100 */
[-C--:B0-----:R-:W-:Y:S02]  /*0150*/  ISETP.GE.U32.AND P0, PT, R6, R5.reuse, PT ;  /* 0x000000050600720c */ /* 0x081fe40003f06070 */
[----:B--2---:R-:W-:-:S11]  /*0160*/  ISETP.GE.AND P1, PT, R18, R5, PT ;  /* 0x000000051200720c */ /* 0x004fd60003f26270 */
[----:B------:R-:W-:Y:S05]  /*0170*/  @P0 BRA `(.L_x_31) ;  /* 0x0000000000280947 */ /* 0x000fea0003800000 */
[----:B------:R-:W0:Y:S01]  /*0180*/  LDC R13, c[0x0][0x360] ;  /* 0x0000d800ff0d7b82 */ /* 0x000e220000000800 */
[----:B------:R-:W-:Y:S01]  /*0190*/  IMAD.MOV.U32 R0, RZ, RZ, R6 ;  /* 0x000000ffff007224 */ /* 0x000fe200078e0006 */
[----:B------:R-:W-:-:S06]  /*01a0*/  MOV R15, 0x7fffffff ;  /* 0x7fffffff000f7802 */ /* 0x000fcc0000000f00 */
[----:B------:R-:W1:Y:S02]  /*01b0*/  LDC.64 R10, c[0x0][0x3a8] ;  /* 0x0000ea00ff0a7b82 */ /* 0x000e640000000a00 */
.L_x_32:
[--C-:B--2---:R-:W-:Y:S02]  /*01c0*/  IMAD R9, R7, R5, R0.reuse ;  /* 0x0000000507097224 */ /* 0x104fe400078e0200 */
[----:B0-----:R-:W-:Y:S02]  /*01d0*/  IMAD.IADD R0, R13, 0x1, R0 ;  /* 0x000000010d007824 */ /* 0x001fe400078e0200 */
[----:B-1----:R-:W-:-:S03]  /*01e0*/  IMAD.WIDE R8, R9, 0x4, R10 ;  /* 0x0000000409087825 */ /* 0x002fc600078e020a */
[----:B------:R-:W-:Y:S02]  /*01f0*/  ISETP.GE.AND P0, PT, R0, R5, PT ;  /* 0x000000050000720c */ /* 0x000fe40003f06270 */
[----:B------:R2:W-:Y:S11]  /*0200*/  STG.E desc[UR6][R8.64], R15 ;  /* 0x0000000f08007986 */ /* 0x0005f6000c101906 */
[----:B------:R-:W-:Y:S05]  /*0210*/  @!P0 BRA `(.L_x_32) ;  /* 0xfffffffc00e88947 */ /* 0x000fea000383ffff */
.L_x_31:
[----:B------:R-:W-:Y:S05]  /*0220*/  BSYNC.RECONVERGENT B0 ;  /* 0x0000000000007941 */ /* 0x000fea0003800200 */
.L_x_30:
[----:B------:R-:W-:Y:S06]  /*0230*/  BAR.SYNC.DEFER_BLOCKING 0x0 ;  /* 0x0000000000007b1d */ /* 0x000fec0000010000 */
[----:B------:R-:W-:Y:S05]  /*0240*/  @P1 EXIT ;  /* 0x000000000000194d */ /* 0x000fea0003800000 */
[----:B------:R-:W-:Y:S01]  /*0250*/  ISETP.GE.U32.AND P0, PT, R6, R3, PT ;  /* 0x000000030600720c */ /* 0x000fe20003f06070 */
[----:B------:R-:W-:Y:S01]  /*0260*/  BSSY.RECONVERGENT B0, `(.L_x_33) ;  /* 0x0000014000007945 */ /* 0x000fe20003800200 */
[----:B------:R-:W-:-:S11]  /*0270*/  HFMA2 R0, -RZ, RZ, 0, 0 ;  /* 0x00000000ff007431 */ /* 0x000fd600000001ff */
[----:B------:R-:W-:Y:S05]  /*0280*/  @P0 BRA `(.L_x_34) ;  /* 0x0000000000440947 */ /* 0x000fea0003800000 */
[----:B------:R-:W0:Y:S01]  /*0290*/  LDC R13, c[0x0][0x360] ;  /* 0x0000d800ff0d7b82 */ /* 0x000e220000000800 */
[----:B------:R-:W-:Y:S01]  /*02a0*/  IMAD.MOV.U32 R0, RZ, RZ, RZ ;  /* 0x000000ffff007224 */ /* 0x000fe200078e00ff */
[----:B------:R-:W-:-:S06]  /*02b0*/  MOV R2, R6 ;  /* 0x0000000600027202 */ /* 0x000fcc0000000f00 */
[----:B------:R-:W1:Y:S08]  /*02c0*/  LDC.64 R10, c[0x0][0x380] ;  /* 0x0000e000ff0a7b82 */ /* 0x000e700000000a00 */
[----:B--2---:R-:W2:Y:S02]  /*02d0*/  LDC.64 R14, c[0x0][0x398] ;  /* 0x0000e600ff0e7b82 */ /* 0x004ea40000000a00 */
.L_x_37:
[----:B--2---:R-:W-:Y:S01]  /*02e0*/  IMAD.IADD R8, R2, 0x1, R14 ;  /* 0x0000000102087824 */ /* 0x004fe200078e020e */
[----:B------:R-:W-:Y:S01]  /*02f0*/  MOV R5, R15 ;  /* 0x0000000f00057202 */ /* 0x000fe20000000f00 */
[----:B0-----:R-:W-:Y:S01]  /*0300*/  IMAD.IADD R2, R13, 0x1, R2 ;  /* 0x000000010d027824 */ /* 0x001fe200078e0202 */
[----:B------:R-:W-:Y:S02]  /*0310*/  BSSY.RECONVERGENT B1, `(.L_x_35) ;  /* 0x0000007000017945 */ /* 0x000fe40003800200 */
[----:B------:R-:W-:Y:S02]  /*0320*/  ISETP.GE.AND P0, PT, R8, R5, PT ;  /* 0x000000050800720c */ /* 0x000fe40003f06270 */
[----:B------:R-:W-:-:S11]  /*0330*/  ISETP.GE.AND P1, PT, R2, R3, PT ;  /* 0x000000030200720c */ /* 0x000fd60003f26270 */
[----:B------:R-:W-:Y:S05]  /*0340*/  @P0 BRA `(.L_x_36) ;  /* 0x00000000000c0947 */ /* 0x000fea0003800000 */
[----:B-1----:R-:W-:-:S06]  /*0350*/  IMAD.WIDE R8, R8, 0x4, R10 ;  /* 0x0000000408087825 */ /* 0x002fcc00078e020a */
[----:B------:R-:W2:Y:S02]  /*0360*/  LDG.E.CONSTANT R9, desc[UR6][R8.64] ;  /* 0x0000000608097981 */ /* 0x000ea4000c1e9900 */
[----:B--2---:R-:W-:-:S07]  /*0370*/  FADD R0, R0, R9 ;  /* 0x0000000900007221 */ /* 0x004fce0000000000 */
.L_x_36:
[----:B------:R-:W-:Y:S05]  /*0380*/  BSYNC.RECONVERGENT B1 ;  /* 0x0000000000017941 */ /* 0x000fea0003800200 */
.L_x_35:
[----:B------:R-:W-:Y:S05]  /*0390*/  @!P1 BRA `(.L_x_37) ;  /* 0xfffffffc00d09947 */ /* 0x000fea000383ffff */
.L_x_34:
[----:B------:R-:W-:Y:S05]  /*03a0*/  BSYNC.RECONVERGENT B0 ;  /* 0x0000000000007941 */ /* 0x000fea0003800200 */
.L_x_33:
[----:B--2---:R-:W0:Y:S02]  /*03b0*/  SHFL.DOWN PT, R9, R0, 0x10, 0x1f ;  /* 0x0a001f0000097f89 */ /* 0x004e2400000e0000 */
[----:B0-----:R-:W-:-:S05]  /*03c0*/  FADD R9, R9, R0 ;  /* 0x0000000009097221 */ /* 0x001fca0000000000 */
[----:B------:R-:W0:Y:S02]  /*03d0*/  SHFL.DOWN PT, R2, R9, 0x8, 0x1f ;  /* 0x09001f0009027f89 */ /* 0x000e2400000e0000 */
[----:B0-----:R-:W-:Y:S01]  /*03e0*/  FADD R8, R9, R2 ;  /* 0x0000000209087221 */ /* 0x001fe20000000000 */
[----:B------:R-:W-:-:S04]  /*03f0*/  LOP3.LUT P0, R2, R6, 0x1f, RZ, 0xc0, !PT ;  /* 0x0000001f06027812 */ /* 0x000fc8000780c0ff */
[----:B-1----:R-:W0:Y:S09]  /*0400*/  SHFL.DOWN PT, R11, R8, 0x4, 0x1f ;  /* 0x08801f00080b7f89 */ /* 0x002e3200000e0000 */
[----:B------:R-:W1:Y:S01]  /*0410*/  @!P0 S2R R15, SR_CgaCtaId ;  /* 0x00000000000f8919 */ /* 0x000e620000008800 */
[----:B------:R-:W-:Y:S01]  /*0420*/  @!P0 MOV R0, 0x400 ;  /* 0x0000040000008802 */ /* 0x000fe20000000f00 */
[----:B0-----:R-:W-:-:S05]  /*0430*/  FADD R11, R8, R11 ;  /* 0x0000000b080b7221 */ /* 0x001fca0000000000 */
[----:B------:R-:W0:Y:S01]  /*0440*/  SHFL.DOWN PT, R10, R11, 0x2, 0x1f ;  /* 0x08401f000b0a7f89 */ /* 0x000e2200000e0000 */
[----:B-1----:R-:W-:Y:S01]  /*0450*/  @!P0 LEA R15, R15, R0, 0x18 ;  /* 0x000000000f0f8211 */ /* 0x002fe200078ec0ff */
[----:B------:R-:W-:-:S03]  /*0460*/  HFMA2 R0, -RZ, RZ, 0, 0 ;  /* 0x00000000ff007431 */ /* 0x000fc600000001ff */
[----:B------:R-:W-:Y:S01]  /*0470*/  @!P0 LEA.HI R15, R6, R15, RZ, 0x1d ;  /* 0x0000000f060f8211 */ /* 0x000fe200078fe8ff */
[----:B0-----:R-:W-:-:S05]  /*0480*/  FADD R10, R11, R10 ;  /* 0x0000000a0b0a7221 */ /* 0x001fca0000000000 */
[----:B------:R-:W0:Y:S02]  /*0490*/  SHFL.DOWN PT, R13, R10, 0x1, 0x1f ;  /* 0x08201f000a0d7f89 */ /* 0x000e2400000e0000 */
[----:B0-----:R-:W-:-:S05]  /*04a0*/  FADD R12, R10, R13 ;  /* 0x0000000d0a0c7221 */ /* 0x001fca0000000000 */
[----:B------:R0:W-:Y:S01]  /*04b0*/  @!P0 STS [R15], R12 ;  /* 0x0000000c0f008388 */ /* 0x0001e20000000800 */
[----:B------:R-:W-:Y:S01]  /*04c0*/  BAR.SYNC.DEFER_BLOCKING 0x0 ;  /* 0x0000000000007b1d */ /* 0x000fe20000010000 */
[----:B------:R-:W-:-:S13]  /*04d0*/  ISETP.GT.U32.AND P0, PT, R6, 0x1f, PT ;  /* 0x0000001f0600780c */ /* 0x000fda0003f04070 */
[----:B0-----:R-:W-:Y:S05]  /*04e0*/  @P0 BRA `(.L_x_38) ;  /* 0x0000000000600947 */ /* 0x001fea0003800000 */
[----:B------:R-:W0:Y:S02]  /*04f0*/  LDCU UR4, c[0x0][0x360] ;  /* 0x00006c00ff0477ac */ /* 0x000e240008000800 */
[----:B0-----:R-:W-:-:S04]  /*0500*/  UIADD3 UR4, UPT, UPT, UR4, 0x1f, URZ ;  /* 0x0000001f04047890 */ /* 0x001fc8000fffe0ff */
[----:B------:R-:W-:-:S06]  /*0510*/  USHF.R.U32.HI UR4, URZ, 0x5, UR4 ;  /* 0x00000005ff047899 */ /* 0x000fcc0008011604 */
[----:B------:R-:W-:Y:S01]  /*0520*/  ISETP.GE.U32.AND P0, PT, R2, UR4, PT ;  /* 0x0000000402007c0c */ /* 0x000fe2000bf06070 */
[----:B------:R-:W-:-:S12]  /*0530*/  UMOV UR4, 0xffffffff ;  /* 0xffffffff00047882 */ /* 0x000fd80000000000 */
[----:B------:R-:W0:Y:S01]  /*0540*/  @!P0 S2R R9, SR_CgaCtaId ;  /* 0x0000000000098919 */ /* 0x000e220000008800 */
[----:B------:R-:W-:-:S04]  /*0550*/  @!P0 MOV R0, 0x400 ;  /* 0x0000040000008802 */ /* 0x000fc80000000f00 */
[----:B0-----:R-:W-:Y:S01]  /*0560*/  @!P0 LEA R9, R9, R0, 0x18 ;  /* 0x0000000009098211 */ /* 0x001fe200078ec0ff */
[----:B------:R-:W-:-:S03]  /*0570*/  IMAD.MOV.U32 R0, RZ, RZ, RZ ;  /* 0x000000ffff007224 */ /* 0x000fc600078e00ff */
[----:B------:R-:W-:-:S05]  /*0580*/  @!P0 LEA R8, R2, R9, 0x2 ;  /* 0x0000000902088211 */ /* 0x000fca00078e10ff */
[----:B------:R0:W1:Y:S01]  /*0590*/  @!P0 LDS R0, [R8] ;  /* 0x0000000008008984 */ /* 0x0000620000000800 */
[----:B------:R-:W-:Y:S01]  /*05a0*/  ISETP.NE.AND P0, PT, R2, RZ, PT ;  /* 0x000000ff0200720c */ /* 0x000fe20003f05270 */
[----:B------:R-:W-:-:S12]  /*05b0*/  BRA.DIV UR4, `(.L_x_39) ;  /* 0x0000001604187947 */ /* 0x000fd8000b800000 */
[----:B-1----:R-:W1:Y:S02]  /*05c0*/  SHFL.DOWN PT, R9, R0, 0x10, 0x1f ;  /* 0x0a001f0000097f89 */ /* 0x002e6400000e0000 */
[----:B-1----:R-:W-:-:S05]  /*05d0*/  FADD R9, R9, R0 ;  /* 0x0000000009097221 */ /* 0x002fca0000000000 */
[----:B------:R-:W1:Y:S02]  /*05e0*/  SHFL.DOWN PT, R2, R9, 0x8, 0x1f ;  /* 0x09001f0009027f89 */ /* 0x000e6400000e0000 */
[----:B-1----:R-:W-:-:S05]  /*05f0*/  FADD R2, R9, R2 ;  /* 0x0000000209027221 */ /* 0x002fca0000000000 */
[----:B------:R-:W1:Y:S02]  /*0600*/  SHFL.DOWN PT, R11, R2, 0x4, 0x1f ;  /* 0x08801f00020b7f89 */ /* 0x000e6400000e0000 */
[----:B-1----:R-:W-:-:S05]  /*0610*/  FADD R11, R2, R11 ;  /* 0x0000000b020b7221 */ /* 0x002fca0000000000 */
[----:B0-----:R-:W0:Y:S02]  /*0620*/  SHFL.DOWN PT, R8, R11, 0x2, 0x1f ;  /* 0x08401f000b087f89 */ /* 0x001e2400000e0000 */
[----:B0-----:R-:W-:-:S05]  /*0630*/  FADD R8, R11, R8 ;  /* 0x000000080b087221 */ /* 0x001fca0000000000 */
[----:B------:R0:W1:Y:S02]  /*0640*/  SHFL.DOWN PT, R13, R8, 0x1, 0x1f ;  /* 0x08201f00080d7f89 */ /* 0x00006400000e0000 */
.L_x_54:
[----:B-1----:R-:W-:-:S05]  /*0650*/  FADD R13, R8, R13 ;  /* 0x0000000d080d7221 */ /* 0x002fca0000000000 */
[----:B------:R-:W-:-:S07]  /*0660*/  SEL R0, R13, RZ, !P0 ;  /* 0x000000ff0d007207 */ /* 0x000fce0004000000 */
.L_x_38:
[----:B------:R-:W-:Y:S05]  /*0670*/  WARPSYNC.ALL ;  /* 0x0000000000007948 */ /* 0x000fea0003800000 */
[----:B------:R-:W1:Y:S01]  /*0680*/  LDC R20, c[0x0][0x398] ;  /* 0x0000e600ff147b82 */ /* 0x000e620000000800 */
[----:B------:R2:W3:Y:S01]  /*0690*/  SHFL.IDX PT, R2, R0, RZ, 0x1f ;  /* 0x00001fff00027589 */ /* 0x0004e200000e0000 */
[----:B-1----:R-:W-:-:S05]  /*06a0*/  IMAD.IADD R20, R3, 0x1, R20 ;  /* 0x0000000103147824 */ /* 0x002fca00078e0214 */
[----:B------:R-:W-:-:S13]  /*06b0*/  ISETP.GT.AND P0, PT, R20, R5, PT ;  /* 0x000000051400720c */ /* 0x000fda0003f04270 */
[----:B--23--:R-:W-:Y:S05]  /*06c0*/  @P0 EXIT ;  /* 0x000000000000094d */ /* 0x00cfea0003800000 */
[----:B------:R-:W-:-:S04]  /*06d0*/  I2FP.F32.U32 R0, R3 ;  /* 0x0000000300007245 */ /* 0x000fc80000201000 */
[----:B------:R-:W-:-:S04]  /*06e0*/  IADD3 R5, PT, PT, R0, 0x1800000, RZ ;  /* 0x0180000000057810 */ /* 0x000fc80007ffe0ff */
[----:B------:R-:W-:-:S04]  /*06f0*/  LOP3.LUT R5, R5, 0x7f800000, RZ, 0xc0, !PT ;  /* 0x7f80000005057812 */ /* 0x000fc800078ec0ff */
[----:B------:R-:W-:-:S13]  /*0700*/  ISETP.GT.U32.AND P0, PT, R5, 0x1ffffff, PT ;  /* 0x01ffffff0500780c */ /* 0x000fda0003f04070 */
[----:B------:R-:W-:Y:S05]  /*0710*/  @P0 BRA `(.L_x_40) ;  /* 0x00000000000c0947 */ /* 0x000fea0003800000 */
[----:B0-----:R-:W-:-:S07]  /*0720*/  MOV R8, 0x740 ;  /* 0x0000074000087802 */ /* 0x001fce0000000f00 */
[----:B------:R-:W-:Y:S05]  /*0730*/  CALL.REL.NOINC `($__internal_1_$__cuda_sm20_rcp_rn_f32_slowpath) ;  /* 0x0000001400447944 */ /* 0x000fea0003c00000 */
[----:B------:R-:W-:Y:S05]  /*0740*/  BRA `(.L_x_41) ;  /* 0x0000000000107947 */ /* 0x000fea0003800000 */
.L_x_40:
[----:B------:R-:W0:Y:S02]  /*0750*/  MUFU.RCP R5, R0 ;  /* 0x0000000000057308 */ /* 0x000e240000001000 */
[----:B0-----:R-:W-:-:S04]  /*0760*/  FFMA R8, R0, R5, -1 ;  /* 0xbf80000000087423 */ /* 0x001fc80000000005 */
[----:B------:R-:W-:-:S04]  /*0770*/  FADD.FTZ R8, -R8, -RZ ;  /* 0x800000ff08087221 */ /* 0x000fc80000010100 */
[----:B------:R-:W-:-:S07]  /*0780*/  FFMA R5, R5, R8, R5 ;  /* 0x0000000805057223 */ /* 0x000fce0000000005 */
.L_x_41:
[----:B------:R-:W-:-:S13]  /*0790*/  ISETP.NE.AND P0, PT, R6, RZ, PT ;  /* 0x000000ff0600720c */ /* 0x000fda0003f05270 */
[----:B------:R-:W-:Y:S05]  /*07a0*/  @P0 EXIT ;  /* 0x000000000000094d */ /* 0x000fea0003800000 */
[----:B------:R-:W0:Y:S01]  /*07b0*/  LDC R9, c[0x0][0x39c] ;  /* 0x0000e700ff097b82 */ /* 0x000e220000000800 */
[----:B------:R-:W-:Y:S02]  /*07c0*/  VIADD R22, R20, 0xffffffff ;  /* 0xffffffff14167836 */ /* 0x000fe40000000000 */
[----:B------:R-:W-:Y:S01]  /*07d0*/  FMUL R0, R2, R5 ;  /* 0x0000000502007220 */ /* 0x000fe20000400000 */
[----:B------:R-:W-:Y:S01]  /*07e0*/  IMAD.MOV.U32 R6, RZ, RZ, RZ ;  /* 0x000000ffff067224 */ /* 0x000fe200078e00ff */
[----:B------:R-:W-:Y:S02]  /*07f0*/  MOV R8, RZ ;  /* 0x000000ff00087202 */ /* 0x000fe40000000f00 */
[----:B------:R-:W-:-:S04]  /*0800*/  IADD3 R16, PT, PT, R3, R22, RZ ;  /* 0x0000001603107210 */ /* 0x000fc80007ffe0ff */
[----:B0-----:R-:W-:-:S04]  /*0810*/  VIMNMX R11, PT, PT, R16, R9, PT ;  /* 0x00000009100b7248 */ /* 0x001fc80003fe0100 */
[----:B------:R-:W-:-:S13]  /*0820*/  ISETP.GE.AND P0, PT, R11, R20, PT ;  /* 0x000000140b00720c */ /* 0x000fda0003f06270 */
[----:B------:R-:W-:Y:S05]  /*0830*/  @!P0 BRA `(.L_x_42) ;  /* 0x0000000400f48947 */ /* 0x000fea0003800000 */
[----:B------:R-:W-:Y:S02]  /*0840*/  IMAD.IADD R11, R11, 0x1, -R20 ;  /* 0x000000010b0b7824 */ /* 0x000fe400078e0a14 */
[----:B------:R-:W-:Y:S02]  /*0850*/  HFMA2 R6, -RZ, RZ, 0, 0 ;  /* 0x00000000ff067431 */ /* 0x000fe400000001ff */
[----:B------:R-:W-:Y:S01]  /*0860*/  IMAD.MOV.U32 R8, RZ, RZ, RZ ;  /* 0x000000ffff087224 */ /* 0x000fe200078e00ff */
[C---:B------:R-:W-:Y:S02]  /*0870*/  ISETP.GE.U32.AND P0, PT, R11.reuse, 0x3, PT ;  /* 0x000000030b00780c */ /* 0x040fe40003f06070 */
[----:B------:R-:W-:-:S04]  /*0880*/  IADD3 R11, PT, PT, R11, 0x1, RZ ;  /* 0x000000010b0b7810 */ /* 0x000fc80007ffe0ff */
[----:B------:R-:W-:-:S07]  /*0890*/  LOP3.LUT R14, R11, 0x3, RZ, 0xc0, !PT ;  /* 0x000000030b0e7812 */ /* 0x000fce00078ec0ff */
[----:B------:R-:W-:Y:S05]  /*08a0*/  @!P0 BRA `(.L_x_43) ;  /* 0x00000004004c8947 */ /* 0x000fea0003800000 */
[----:B------:R-:W0:Y:S01]  /*08b0*/  S2R R6, SR_CgaCtaId ;  /* 0x0000000000067919 */ /* 0x000e220000008800 */
[----:B------:R-:W-:Y:S01]  /*08c0*/  MOV R15, 0x400 ;  /* 0x00000400000f7802 */ /* 0x000fe20000000f00 */
[----:B------:R-:W-:Y:S01]  /*08d0*/  IMAD.MOV.U32 R8, RZ, RZ, RZ ;  /* 0x000000ffff087224 */ /* 0x000fe200078e00ff */
[----:B------:R-:W-:Y:S02]  /*08e0*/  LOP3.LUT R11, R11, 0xfffffffc, RZ, 0xc0, !PT ;  /* 0xfffffffc0b0b7812 */ /* 0x000fe400078ec0ff */
[----:B------:R-:W-:Y:S01]  /*08f0*/  IADD3 R22, PT, PT, R20, 0x1, RZ ;  /* 0x0000000114167810 */ /* 0x000fe20007ffe0ff */
[----:B------:R-:W-:Y:S02]  /*0900*/  VIADD R15, R15, 0x80 ;  /* 0x000000800f0f7836 */ /* 0x000fe40000000000 */
[----:B------:R-:W-:-:S03]  /*0910*/  IMAD.MOV R17, RZ, RZ, -R11 ;  /* 0x000000ffff117224 */ /* 0x000fc600078e0a0b */
[----:B0-----:R-:W-:Y:S02]  /*0920*/  LEA R15, R6, R15, 0x18 ;  /* 0x0000000f060f7211 */ /* 0x001fe400078ec0ff */
[----:B------:R-:W-:-:S07]  /*0930*/  MOV R6, RZ ;  /* 0x000000ff00067202 */ /* 0x000fce0000000f00 */
.L_x_44:
[----:B------:R-:W0:Y:S01]  /*0940*/  LDC.64 R10, c[0x0][0x380] ;  /* 0x0000e000ff0a7b82 */ /* 0x000e220000000a00 */
[----:B------:R-:W-:-:S07]  /*0950*/  IADD3 R19, PT, PT, R22, -0x2, RZ ;  /* 0xfffffffe16137810 */ /* 0x000fce0007ffe0ff */
[----:B------:R-:W1:Y:S08]  /*0960*/  LDC R9, c[0x0][0x39c] ;  /* 0x0000e700ff097b82 */ /* 0x000e700000000800 */
[----:B------:R-:W2:Y:S01]  /*0970*/  LDC.64 R12, c[0x0][0x380] ;  /* 0x0000e000ff0c7b82 */ /* 0x000ea20000000a00 */
[----:B0-----:R-:W-:-:S05]  /*0980*/  IMAD.WIDE R10, R19, 0x4, R10 ;  /* 0x00000004130a7825 */ /* 0x001fca00078e020a */
[----:B------:R-:W3:Y:S01]  /*0990*/  LDG.E.CONSTANT R21, desc[UR6][R10.64] ;  /* 0x000000060a157981 */ /* 0x000ee2000c1e9900 */
[----:B------:R-:W-:Y:S01]  /*09a0*/  VIADD R24, R22, 0xffffffff ;  /* 0xffffffff16187836 */ /* 0x000fe20000000000 */
[----:B------:R-:W-:-:S04]  /*09b0*/  IADD3 R23, P0, PT, -R3, R19, RZ ;  /* 0x0000001303177210 */ /* 0x000fc80007f1e1ff */
[----:B-1----:R-:W-:Y:S02]  /*09c0*/  ISETP.GE.AND P1, PT, R24, R9, PT ;  /* 0x000000091800720c */ /* 0x002fe40003f26270 */
[----:B------:R-:W-:Y:S02]  /*09d0*/  LEA.HI.X.SX32 R24, R19, ~R4, 0x1, P0 ;  /* 0x8000000413187211 */ /* 0x000fe400000f0eff */
[----:B--2---:R-:W-:-:S04]  /*09e0*/  LEA R12, P0, R23, R12, 0x2 ;  /* 0x0000000c170c7211 */ /* 0x004fc800078010ff */
[----:B------:R-:W-:Y:S02]  /*09f0*/  LEA.HI.X R13, R23, R13, R24, 0x2, P0 ;  /* 0x0000000d170d7211 */ /* 0x000fe400000f1418 */
[----:B------:R-:W2:Y:S01]  /*0a00*/  LDG.E.CONSTANT R23, desc[UR6][R10.64+0x4] ;  /* 0x000004060a177981 */ /* 0x000ea2000c1e9900 */
[----:B------:R-:W-:-:S03]  /*0a10*/  ISETP.GE.AND P0, PT, R22, R9, PT ;  /* 0x000000091600720c */ /* 0x000fc60003f06270 */
[----:B------:R-:W2:Y:S01]  /*0a20*/  @!P1 LDG.E.CONSTANT R26, desc[UR6][R12.64+0x4] ;  /* 0x000004060c1a9981 */ /* 0x000ea2000c1e9900 */
[----:B------:R-:W-:-:S09]  /*0a30*/  LEA R24, R6, R15, 0x2 ;  /* 0x0000000f06187211 */ /* 0x000fd200078e10ff */
[----:B------:R-:W4:Y:S01]  /*0a40*/  @!P0 LDG.E.CONSTANT R28, desc[UR6][R12.64+0x8] ;  /* 0x000008060c1c8981 */ /* 0x000f22000c1e9900 */
[----:B---3--:R-:W-:-:S03]  /*0a50*/  FADD R19, -R0, R21 ;  /* 0x0000001500137221 */ /* 0x008fc60000000100 */
[----:B------:R-:W4:Y:S01]  /*0a60*/  LDG.E.CONSTANT R21, desc[UR6][R10.64+0x8] ;  /* 0x000008060a157981 */ /* 0x000f22000c1e9900 */
[----:B------:R-:W-:Y:S02]  /*0a70*/  VIADD R6, R6, 0x1 ;  /* 0x0000000106067836 */ /* 0x000fe40000000000 */
[----:B------:R-:W-:-:S03]  /*0a80*/  FADD R27, |R19|, -RZ ;  /* 0x800000ff131b7221 */ /* 0x000fc60000000200 */
[----:B------:R-:W-:Y:S01]  /*0a90*/  ISETP.NE.AND P2, PT, R6, R3, PT ;  /* 0x000000030600720c */ /* 0x000fe20003f45270 */
[----:B--2---:R-:W-:-:S03]  /*0aa0*/  @!P1 FADD R25, R23, -R26 ;  /* 0x8000001a17199221 */ /* 0x004fc60000000000 */
[----:B------:R-:W-:Y:S02]  /*0ab0*/  SEL R26, R6, RZ, P2 ;  /* 0x000000ff061a7207 */ /* 0x000fe40001000000 */
[----:B------:R-:W-:Y:S01]  /*0ac0*/  IADD3 R6, PT, PT, R22, 0x1, RZ ;  /* 0x0000000116067810 */ /* 0x000fe20007ffe0ff */
[----:B------:R-:W-:-:S04]  /*0ad0*/  @!P1 FADD R2, R2, R25 ;  /* 0x0000001902029221 */ /* 0x000fc80000000000 */
[----:B------:R-:W-:Y:S01]  /*0ae0*/  @!P1 FMUL R0, R2, R5 ;  /* 0x0000000502009220 */ /* 0x000fe20000400000 */
[----:B------:R-:W-:Y:S01]  /*0af0*/  ISETP.GE.AND P1, PT, R6, R9, PT ;  /* 0x000000090600720c */ /* 0x000fe20003f26270 */
[----:B------:R0:W-:-:S12]  /*0b00*/  STS [R24], R27 ;  /* 0x0000001b18007388 */ /* 0x0001d80000000800 */
[----:B------:R-:W2:Y:S01]  /*0b10*/  @!P1 LDG.E.CONSTANT R29, desc[UR6][R12.64+0xc] ;  /* 0x00000c060c1d9981 */ /* 0x000ea2000c1e9900 */
[C---:B0-----:R-:W-:Y:S01]  /*0b20*/  VIADD R24, R26.reuse, 0x1 ;  /* 0x000000011a187836 */ /* 0x041fe20000000000 */
[----:B------:R-:W-:Y:S01]  /*0b30*/  LEA R27, R26, R15, 0x2 ;  /* 0x0000000f1a1b7211 */ /* 0x000fe200078e10ff */
[----:B------:R-:W-:Y:S01]  /*0b40*/  FADD R6, -R0, R23 ;  /* 0x0000001700067221 */ /* 0x000fe20000000100 */
[----:B------:R-:W-:Y:S02]  /*0b50*/  IADD3 R26, PT, PT, R22, 0x2, RZ ;  /* 0x00000002161a7810 */ /* 0x000fe40007ffe0ff */
[----:B------:R-:W-:-:S04]  /*0b60*/  ISETP.NE.AND P2, PT, R24, R3, PT ;  /* 0x000000031800720c */ /* 0x000fc80003f45270 */
[----:B------:R-:W-:Y:S01]  /*0b70*/  SEL R24, R24, RZ, P2 ;  /* 0x000000ff18187207 */ /* 0x000fe20001000000 */
[----:B----4-:R-:W-:-:S04]  /*0b80*/  @!P0 FADD R25, R21, -R28 ;  /* 0x8000001c15198221 */ /* 0x010fc80000000000 */
[----:B------:R-:W-:Y:S02]  /*0b90*/  @!P0 FADD R2, R2, R25 ;  /* 0x0000001902028221 */ /* 0x000fe40000000000 */
[----:B------:R-:W2:Y:S02]  /*0ba0*/  LDG.E.CONSTANT R25, desc[UR6][R10.64+0xc] ;  /* 0x00000c060a197981 */ /* 0x000ea4000c1e9900 */
[----:B------:R-:W-:Y:S01]  /*0bb0*/  @!P0 FMUL R0, R2, R5 ;  /* 0x0000000502008220 */ /* 0x000fe20000400000 */
[----:B------:R-:W-:Y:S01]  /*0bc0*/  ISETP.GE.AND P0, PT, R26, R9, PT ;  /* 0x000000091a00720c */ /* 0x000fe20003f06270 */
[----:B------:R-:W-:Y:S02]  /*0bd0*/  FADD R28, |R6|, -RZ ;  /* 0x800000ff061c7221 */ /* 0x000fe40000000200 */
[----:B------:R-:W-:-:S03]  /*0be0*/  FADD R21, -R0, R21 ;  /* 0x0000001500157221 */ /* 0x000fc60000000100 */
[----:B------:R0:W-:Y:S01]  /*0bf0*/  STS [R27], R28 ;  /* 0x0000001c1b007388 */ /* 0x0001e20000000800 */
[----:B------:R-:W-:-:S06]  /*0c00*/  FADD R23, |R21|, -RZ ;  /* 0x800000ff15177221 */ /* 0x000fcc0000000200 */
[----:B------:R-:W3:Y:S01]  /*0c10*/  @!P0 LDG.E.CONSTANT R26, desc[UR6][R12.64+0x10] ;  /* 0x000010060c1a8981 */ /* 0x000ee2000c1e9900 */
[----:B0-----:R-:W-:-:S05]  /*0c20*/  IMAD R28, R24, 0x4, R15 ;  /* 0x00000004181c7824 */ /* 0x001fca00078e020f */
[----:B------:R0:W-:Y:S04]  /*0c30*/  STS [R28], R23 ;  /* 0x000000171c007388 */ /* 0x0001e80000000800 */
[----:B0-----:R0:W3:Y:S01]  /*0c40*/  @!P0 LDG.E.CONSTANT R23, desc[UR6][R10.64+0x10] ;  /* 0x000010060a178981 */ /* 0x0010e2000c1e9900 */
[----:B------:R-:W-:-:S05]  /*0c50*/  VIADD R24, R24, 0x1 ;  /* 0x0000000118187836 */ /* 0x000fca0000000000 */
[----:B------:R-:W-:-:S04]  /*0c60*/  ISETP.NE.AND P2, PT, R24, R3, PT ;  /* 0x000000031800720c */ /* 0x000fc80003f45270 */
[----:B------:R-:W-:-:S04]  /*0c70*/  SEL R24, R24, RZ, P2 ;  /* 0x000000ff18187207 */ /* 0x000fc80001000000 */
[----:B0-----:R-:W-:Y:S01]  /*0c80*/  LEA R10, R24, R15, 0x2 ;  /* 0x0000000f180a7211 */ /* 0x001fe200078e10ff */
[----:B------:R-:W-:Y:S02]  /*0c90*/  VIADD R17, R17, 0x4 ;  /* 0x0000000411117836 */ /* 0x000fe40000000000 */
[----:B------:R-:W-:-:S03]  /*0ca0*/  FADD R19, |R19|, R8 ;  /* 0x0000000813137221 */ /* 0x000fc60000000200 */
[----:B------:R-:W-:Y:S01]  /*0cb0*/  ISETP.NE.AND P2, PT, R17, RZ, PT ;  /* 0x000000ff1100720c */ /* 0x000fe20003f45270 */
[----:B------:R-:W-:Y:S01]  /*0cc0*/  FADD R8, R19, |R6| ;  /* 0x4000000613087221 */ /* 0x000fe20000000000 */
[----:B------:R-:W-:-:S03]  /*0cd0*/  IADD3 R6, PT, PT, R24, 0x1, RZ ;  /* 0x0000000118067810 */ /* 0x000fc60007ffe0ff */
[----:B------:R-:W-:Y:S01]  /*0ce0*/  FADD R8, R8, |R21| ;  /* 0x4000001508087221 */ /* 0x000fe20000000000 */
[----:B------:R-:W-:Y:S02]  /*0cf0*/  VIADD R22, R22, 0x4 ;  /* 0x0000000416167836 */ /* 0x000fe40000000000 */
[----:B--2---:R-:W-:-:S04]  /*0d00*/  @!P1 FADD R29, R25, -R29 ;  /* 0x8000001d191d9221 */ /* 0x004fc80000000000 */
[----:B------:R-:W-:-:S04]  /*0d10*/  @!P1 FADD R2, R2, R29 ;  /* 0x0000001d02029221 */ /* 0x000fc80000000000 */
[----:B------:R-:W-:-:S04]  /*0d20*/  @!P1 FMUL R0, R2, R5 ;  /* 0x0000000502009220 */ /* 0x000fc80000400000 */
[----:B------:R-:W-:-:S04]  /*0d30*/  FADD R25, -R0, R25 ;  /* 0x0000001900197221 */ /* 0x000fc80000000100 */
[----:B------:R-:W-:-:S05]  /*0d40*/  FADD R11, |R25|, -RZ ;  /* 0x800000ff190b7221 */ /* 0x000fca0000000200 */
[----:B------:R0:W-:Y:S01]  /*0d50*/  STS [R10], R11 ;  /* 0x0000000b0a007388 */ /* 0x0001e20000000800 */
[----:B------:R-:W-:Y:S01]  /*0d60*/  ISETP.NE.AND P1, PT, R6, R3, PT ;  /* 0x000000030600720c */ /* 0x000fe20003f25270 */
[----:B------:R-:W-:-:S03]  /*0d70*/  FADD R8, R8, |R25| ;  /* 0x4000001908087221 */ /* 0x000fc60000000000 */
[----:B------:R-:W-:Y:S01]  /*0d80*/  SEL R6, R6, RZ, P1 ;  /* 0x000000ff06067207 */ /* 0x000fe20000800000 */
[----:B---3--:R-:W-:-:S04]  /*0d90*/  @!P0 FADD R23, R23, -R26 ;  /* 0x8000001a17178221 */ /* 0x008fc80000000000 */
[----:B------:R-:W-:-:S04]  /*0da0*/  @!P0 FADD R2, R2, R23 ;  /* 0x0000001702028221 */ /* 0x000fc80000000000 */
[----:B------:R-:W-:Y:S01]  /*0db0*/  @!P0 FMUL R0, R2, R5 ;  /* 0x0000000502008220 */ /* 0x000fe20000400000 */
[----:B0-----:R-:W-:Y:S06]  /*0dc0*/  @P2 BRA `(.L_x_44) ;  /* 0xfffffff800dc2947 */ /* 0x001fec000383ffff */
[----:B------:R-:W-:-:S07]  /*0dd0*/  IADD3 R22, PT, PT, R22, -0x2, RZ ;  /* 0xfffffffe16167810 */ /* 0x000fce0007ffe0ff */
.L_x_43:
[----:B------:R-:W-:-:S13]  /*0de0*/  ISETP.NE.AND P0, PT, R14, RZ, PT ;  /* 0x000000ff0e00720c */ /* 0x000fda0003f05270 */
[----:B------:R-:W-:Y:S05]  /*0df0*/  @!P0 BRA `(.L_x_42) ;  /* 0x0000000000848947 */ /* 0x000fea0003800000 */
[----:B------:R-:W0:Y:S01]  /*0e00*/  S2R R24, SR_CgaCtaId ;  /* 0x0000000000187919 */ /* 0x000e220000008800 */
[----:B------:R-:W1:Y:S01]  /*0e10*/  LDC.64 R10, c[0x0][0x380] ;  /* 0x0000e000ff0a7b82 */ /* 0x000e620000000a00 */
[----:B------:R-:W-:Y:S01]  /*0e20*/  MOV R15, 0x400 ;  /* 0x00000400000f7802 */ /* 0x000fe20000000f00 */
[----:B------:R-:W-:-:S04]  /*0e30*/  IMAD.WIDE.U32 R12, R3, 0x4, RZ ;  /* 0x00000004030c7825 */ /* 0x000fc800078e00ff */
[----:B------:R-:W-:Y:S02]  /*0e40*/  VIADD R15, R15, 0x80 ;  /* 0x000000800f0f7836 */ /* 0x000fe40000000000 */
[----:B------:R-:W2:Y:S01]  /*0e50*/  LDC R9, c[0x0][0x39c] ;  /* 0x0000e700ff097b82 */ /* 0x000ea20000000800 */
[----:B------:R-:W-:Y:S01]  /*0e60*/  IMAD.MOV R19, RZ, RZ, -R14 ;  /* 0x000000ffff137224 */ /* 0x000fe200078e0a0e */
[----:B-1----:R-:W-:-:S04]  /*0e70*/  IADD3 R10, P0, PT, -R12, R10, RZ ;  /* 0x0000000a0c0a7210 */ /* 0x002fc80007f1e1ff */
[----:B------:R-:W-:Y:S02]  /*0e80*/  IADD3.X R11, PT, PT, ~R13, R11, RZ, P0, !PT ;  /* 0x0000000b0d0b7210 */ /* 0x000fe400007fe5ff */
[----:B0-----:R-:W-:-:S07]  /*0e90*/  LEA R17, R24, R15, 0x18 ;  /* 0x0000000f18117211 */ /* 0x001fce00078ec0ff */
.L_x_45:
[----:B------:R-:W0:Y:S01]  /*0ea0*/  LDC.64 R12, c[0x0][0x380] ;  /* 0x0000e000ff0c7b82 */ /* 0x000e220000000a00 */
[----:B------:R-:W-:Y:S01]  /*0eb0*/  MOV R15, R22 ;  /* 0x00000016000f7202 */ /* 0x000fe20000000f00 */
[----:B0-----:R-:W-:-:S04]  /*0ec0*/  IMAD.WIDE R12, R22, 0x4, R12 ;  /* 0x00000004160c7825 */ /* 0x001fc800078e020c */
[----:B------:R-:W-:Y:S01]  /*0ed0*/  VIADD R22, R22, 0x1 ;  /* 0x0000000116167836 */ /* 0x000fe20000000000 */
[----:B------:R-:W3:Y:S04]  /*0ee0*/  LDG.E.CONSTANT R21, desc[UR6][R12.64] ;  /* 0x000000060c157981 */ /* 0x000ee8000c1e9900 */
[----:B--2---:R-:W-:-:S13]  /*0ef0*/  ISETP.GE.AND P0, PT, R22, R9, PT ;  /* 0x000000091600720c */ /* 0x004fda0003f06270 */
[----:B------:R-:W-:Y:S01]  /*0f00*/  @!P0 IMAD.WIDE R14, R15, 0x4, R10 ;  /* 0x000000040f0e8825 */ /* 0x000fe200078e020a */
[----:B------:R-:W2:Y:S05]  /*0f10*/  @!P0 LDG.E.CONSTANT R23, desc[UR6][R12.64+0x4] ;  /* 0x000004060c178981 */ /* 0x000eaa000c1e9900 */
[----:B------:R-:W2:Y:S01]  /*0f20*/  @!P0 LDG.E.CONSTANT R14, desc[UR6][R14.64+0x4] ;  /* 0x000004060e0e8981 */ /* 0x000ea2000c1e9900 */
[----:B------:R-:W-:Y:S01]  /*0f30*/  LEA R25, R6, R17, 0x2 ;  /* 0x0000001106197211 */ /* 0x000fe200078e10ff */
[----:B------:R-:W-:-:S05]  /*0f40*/  VIADD R19, R19, 0x1 ;  /* 0x0000000113137836 */ /* 0x000fca0000000000 */
[----:B------:R-:W-:Y:S02]  /*0f50*/  ISETP.NE.AND P1, PT, R19, RZ, PT ;  /* 0x000000ff1300720c */ /* 0x000fe40003f25270 */
[----:B------:R-:W-:-:S04]  /*0f60*/  IADD3 R6, PT, PT, R6, 0x1, RZ ;  /* 0x0000000106067810 */ /* 0x000fc80007ffe0ff */
[----:B------:R-:W-:-:S04]  /*0f70*/  ISETP.NE.AND P2, PT, R6, R3, PT ;  /* 0x000000030600720c */ /* 0x000fc80003f45270 */
[----:B------:R-:W-:Y:S01]  /*0f80*/  SEL R6, R6, RZ, P2 ;  /* 0x000000ff06067207 */ /* 0x000fe20001000000 */
[----:B---3--:R-:W-:-:S04]  /*0f90*/  FADD R21, -R0, R21 ;  /* 0x0000001500157221 */ /* 0x008fc80000000100 */
[----:B------:R-:W-:-:S05]  /*0fa0*/  FADD R24, |R21|, -RZ ;  /* 0x800000ff15187221 */ /* 0x000fca0000000200 */
[----:B------:R0:W-:Y:S01]  /*0fb0*/  STS [R25], R24 ;  /* 0x0000001819007388 */ /* 0x0001e20000000800 */
[----:B------:R-:W-:Y:S01]  /*0fc0*/  FADD R8, |R21|, R8 ;  /* 0x0000000815087221 */ /* 0x000fe20000000200 */
[----:B--2---:R-:W-:-:S04]  /*0fd0*/  @!P0 FADD R23, R23, -R14 ;  /* 0x8000000e17178221 */ /* 0x004fc80000000000 */
[----:B------:R-:W-:-:S04]  /*0fe0*/  @!P0 FADD R2, R2, R23 ;  /* 0x0000001702028221 */ /* 0x000fc80000000000 */
[----:B------:R-:W-:Y:S01]  /*0ff0*/  @!P0 FMUL R0, R2, R5 ;  /* 0x0000000502008220 */ /* 0x000fe20000400000 */
[----:B0-----:R-:W-:Y:S06]  /*1000*/  @P1 BRA `(.L_x_45) ;  /* 0xfffffffc00a41947 */ /* 0x001fec000383ffff */
.L_x_42:
[----:B------:R-:W0:Y:S01]  /*1010*/  LDC.64 R10, c[0x0][0x3a8] ;  /* 0x0000ea00ff0a7b82 */ /* 0x000e220000000a00 */
[-C--:B------:R-:W-:Y:S01]  /*1020*/  ISETP.GE.AND P0, PT, R16, R9.reuse, PT ;  /* 0x000000091000720c */ /* 0x080fe20003f06270 */
[----:B------:R-:W-:Y:S02]  /*1030*/  IMAD R15, R7, R9, R18 ;  /* 0x00000009070f7224 */ /* 0x000fe400078e0212 */
[----:B------:R-:W-:Y:S02]  /*1040*/  FMUL R13, R8, R5 ;  /* 0x00000005080d7220 */ /* 0x000fe40000400000 */
[----:B0-----:R-:W-:-:S05]  /*1050*/  IMAD.WIDE R10, R15, 0x4, R10 ;  /* 0x000000040f0a7825 */ /* 0x001fca00078e020a */
[----:B------:R0:W-:Y:S03]  /*1060*/  STG.E desc[UR6][R10.64], R13 ;  /* 0x0000000d0a007986 */ /* 0x0001e6000c101906 */
[----:B------:R-:W-:Y:S05]  /*1070*/  @P0 EXIT ;  /* 0x000000000000094d */ /* 0x000fea0003800000 */
[----:B------:R-:W-:-:S05]  /*1080*/  IMAD.IADD R20, R3, 0x1, R20 ;  /* 0x0000000103147824 */ /* 0x000fca00078e0214 */
[----:B0-----:R-:W-:-:S04]  /*1090*/  IADD3 R10, PT, PT, -R20, 0x1, R9 ;  /* 0x00000001140a7810 */ /* 0x001fc80007ffe109 */
[----:B------:R-:W-:-:S13]  /*10a0*/  LOP3.LUT P0, R22, R10, 0x3, RZ, 0xc0, !PT ;  /* 0x000000030a167812 */ /* 0x000fda000780c0ff */
[----:B------:R-:W-:Y:S05]  /*10b0*/  @!P0 BRA `(.L_x_46) ;  /* 0x0000000000bc8947 */ /* 0x000fea0003800000 */
[----:B------:R-:W0:Y:S01]  /*10c0*/  LDC R14, c[0x0][0x398] ;  /* 0x0000e600ff0e7b82 */ /* 0x000e220000000800 */
[----:B------:R-:W1:Y:S01]  /*10d0*/  S2R R18, SR_CgaCtaId ;  /* 0x0000000000127919 */ /* 0x000e620000008800 */
[----:B------:R-:W-:Y:S01]  /*10e0*/  IMAD.WIDE.U32 R12, R3, 0x4, RZ ;  /* 0x00000004030c7825 */ /* 0x000fe200078e00ff */
[----:B------:R-:W-:Y:S02]  /*10f0*/  MOV R15, 0x400 ;  /* 0x00000400000f7802 */ /* 0x000fe40000000f00 */
[----:B------:R-:W-:Y:S01]  /*1100*/  MOV R25, R16 ;  /* 0x0000001000197202 */ /* 0x000fe20000000f00 */
[----:B------:R-:W-:Y:S01]  /*1110*/  IMAD.MOV R22, RZ, RZ, -R22 ;  /* 0x000000ffff167224 */ /* 0x000fe200078e0a16 */
[----:B------:R-:W-:Y:S01]  /*1120*/  IADD3 R15, PT, PT, R15, 0x80, RZ ;  /* 0x000000800f0f7810 */ /* 0x000fe20007ffe0ff */
[----:B------:R-:W2:Y:S01]  /*1130*/  LDC.64 R10, c[0x0][0x380] ;  /* 0x0000e000ff0a7b82 */ /* 0x000ea20000000a00 */
[----:B------:R-:W-:Y:S02]  /*1140*/  IMAD.MOV.U32 R24, RZ, RZ, R20 ;  /* 0x000000ffff187224 */ /* 0x000fe400078e0014 */
[----:B0-----:R-:W-:-:S05]  /*1150*/  IMAD R14, R7, R9, R14 ;  /* 0x00000009070e7224 */ /* 0x001fca00078e020e */
[----:B------:R-:W-:Y:S02]  /*1160*/  LEA R14, R3, R14, 0x1 ;  /* 0x0000000e030e7211 */ /* 0x000fe400078e08ff */
[----:B--2---:R-:W-:Y:S02]  /*1170*/  IADD3 R10, P0, PT, -R12, R10, RZ ;  /* 0x0000000a0c0a7210 */ /* 0x004fe40007f1e1ff */
[----:B-1----:R-:W-:Y:S02]  /*1180*/  LEA R21, R18, R15, 0x18 ;  /* 0x0000000f12157211 */ /* 0x002fe400078ec0ff */
[----:B------:R-:W-:Y:S01]  /*1190*/  IADD3 R23, PT, PT, R14, -0x1, RZ ;  /* 0xffffffff0e177810 */ /* 0x000fe20007ffe0ff */
[----:B------:R-:W-:-:S08]  /*11a0*/  IMAD.X R11, R11, 0x1, ~R13, P0 ;  /* 0x000000010b0b7824 */ /* 0x000fd000000e0e0d */
.L_x_47:
[----:B------:R-:W0:Y:S08]  /*11b0*/  LDC.64 R12, c[0x0][0x380] ;  /* 0x0000e000ff0c7b82 */ /* 0x000e300000000a00 */
[----:B------:R-:W1:Y:S01]  /*11c0*/  LDC R9, c[0x0][0x39c] ;  /* 0x0000e700ff097b82 */ /* 0x000e620000000800 */
[----:B------:R-:W-:-:S05]  /*11d0*/  IMAD R27, R6, 0x4, R21 ;  /* 0x00000004061b7824 */ /* 0x000fca00078e0215 */
[----:B------:R-:W2:Y:S02]  /*11e0*/  LDS R29, [R27] ;  /* 0x000000001b1d7984 */ /* 0x000ea40000000800 */
[----:B------:R-:W3:Y:S01]  /*11f0*/  LDC.64 R16, c[0x0][0x3a8] ;  /* 0x0000ea00ff107b82 */ /* 0x000ee20000000a00 */
[----:B0-----:R-:W-:-:S05]  /*1200*/  IMAD.WIDE R12, R25, 0x4, R12 ;  /* 0x00000004190c7825 */ /* 0x001fca00078e020c */
[----:B------:R-:W4:Y:S01]  /*1210*/  LDG.E.CONSTANT R19, desc[UR6][R12.64] ;  /* 0x000000060c137981 */ /* 0x000f22000c1e9900 */
[----:B-1----:R-:W-:-:S13]  /*1220*/  ISETP.GE.AND P0, PT, R24, R9, PT ;  /* 0x000000091800720c */ /* 0x002fda0003f06270 */
[C---:B------:R-:W-:Y:S01]  /*1230*/  @!P0 IMAD.WIDE R14, R25.reuse, 0x4, R10 ;  /* 0x00000004190e8825 */ /* 0x040fe200078e020a */
[----:B------:R-:W5:Y:S05]  /*1240*/  @!P0 LDG.E.CONSTANT R26, desc[UR6][R12.64+0x4] ;  /* 0x000004060c1a8981 */ /* 0x000f6a000c1e9900 */
[----:B------:R-:W5:Y:S01]  /*1250*/  @!P0 LDG.E.CONSTANT R15, desc[UR6][R14.64+0x4] ;  /* 0x000004060e0f8981 */ /* 0x000f62000c1e9900 */
[----:B------:R-:W-:Y:S01]  /*1260*/  VIADD R22, R22, 0x1 ;  /* 0x0000000116167836 */ /* 0x000fe20000000000 */
[----:B------:R-:W-:Y:S01]  /*1270*/  IADD3 R6, PT, PT, R6, 0x1, RZ ;  /* 0x0000000106067810 */ /* 0x000fe20007ffe0ff */
[----:B------:R-:W-:-:S03]  /*1280*/  VIADD R25, R25, 0x1 ;  /* 0x0000000119197836 */ /* 0x000fc60000000000 */
[----:B------:R-:W-:Y:S02]  /*1290*/  ISETP.NE.AND P1, PT, R22, RZ, PT ;  /* 0x000000ff1600720c */ /* 0x000fe40003f25270 */
[----:B------:R-:W-:-:S04]  /*12a0*/  ISETP.NE.AND P2, PT, R6, R3, PT ;  /* 0x000000030600720c */ /* 0x000fc80003f45270 */
[----:B------:R-:W-:Y:S01]  /*12b0*/  SEL R6, R6, RZ, P2 ;  /* 0x000000ff06067207 */ /* 0x000fe20001000000 */
[----:B----4-:R-:W-:Y:S01]  /*12c0*/  FADD R28, -R0, R19 ;  /* 0x00000013001c7221 */ /* 0x010fe20000000100 */
[----:B---3--:R-:W-:Y:S01]  /*12d0*/  IMAD.WIDE R18, R23, 0x4, R16 ;  /* 0x0000000417127825 */ /* 0x008fe200078e0210 */
[----:B------:R-:W-:-:S03]  /*12e0*/  MOV R16, R24 ;  /* 0x0000001800107202 */ /* 0x000fc60000000f00 */
[C---:B--2---:R-:W-:Y:S01]  /*12f0*/  FADD R29, |R28|.reuse, -R29 ;  /* 0x8000001d1c1d7221 */ /* 0x044fe20000000200 */
[----:B------:R-:W-:Y:S01]  /*1300*/  FADD R28, |R28|, -RZ ;  /* 0x800000ff1c1c7221 */ /* 0x000fe20000000200 */
[----:B------:R-:W-:Y:S01]  /*1310*/  IADD3 R23, PT, PT, R23, 0x1, RZ ;  /* 0x0000000117177810 */ /* 0x000fe20007ffe0ff */
[----:B------:R-:W-:Y:S02]  /*1320*/  VIADD R24, R16, 0x1 ;  /* 0x0000000110187836 */ /* 0x000fe40000000000 */
[----:B------:R-:W-:Y:S01]  /*1330*/  FADD R8, R29, R8 ;  /* 0x000000081d087221 */ /* 0x000fe20000000000 */
[----:B------:R0:W-:Y:S03]  /*1340*/  STS [R27], R28 ;  /* 0x0000001c1b007388 */ /* 0x0001e60000000800 */
[----:B------:R-:W-:-:S05]  /*1350*/  FMUL R17, R8, R5 ;  /* 0x0000000508117220 */ /* 0x000fca0000400000 */
[----:B------:R0:W-:Y:S01]  /*1360*/  STG.E desc[UR6][R18.64], R17 ;  /* 0x0000001112007986 */ /* 0x0001e2000c101906 */
[----:B-----5:R-:W-:-:S04]  /*1370*/  @!P0 FADD R15, R26, -R15 ;  /* 0x8000000f1a0f8221 */ /* 0x020fc80000000000 */
[----:B------:R-:W-:-:S04]  /*1380*/  @!P0 FADD R2, R2, R15 ;  /* 0x0000000f02028221 */ /* 0x000fc80000000000 */
[----:B------:R-:W-:Y:S01]  /*1390*/  @!P0 FMUL R0, R2, R5 ;  /* 0x0000000502008220 */ /* 0x000fe20000400000 */
[----:B0-----:R-:W-:Y:S06]  /*13a0*/  @P1 BRA `(.L_x_47) ;  /* 0xfffffffc00801947 */ /* 0x001fec000383ffff */
.L_x_46:
[----:B------:R-:W-:-:S04]  /*13b0*/  IADD3 R20, PT, PT, -R20, R9, RZ ;  /* 0x0000000914147210 */ /* 0x000fc80007ffe1ff */
[----:B------:R-:W-:-:S13]  /*13c0*/  ISETP.GE.U32.AND P0, PT, R20, 0x3, PT ;  /* 0x000000031400780c */ /* 0x000fda0003f06070 */
[----:B------:R-:W-:Y:S05]  /*13d0*/  @!P0 EXIT ;  /* 0x000000000000894d */ /* 0x000fea0003800000 */
[----:B------:R-:W0:Y:S01]  /*13e0*/  S2R R19, SR_CgaCtaId ;  /* 0x0000000000137919 */ /* 0x000e220000008800 */
[----:B------:R-:W1:Y:S01]  /*13f0*/  LDC R18, c[0x0][0x39c] ;  /* 0x0000e700ff127b82 */ /* 0x000e620000000800 */
[----:B------:R-:W-:Y:S01]  /*1400*/  MOV R14, 0x400 ;  /* 0x00000400000e7802 */ /* 0x000fe20000000f00 */
[-C--:B------:R-:W-:Y:S01]  /*1410*/  IMAD R7, R7, R9.reuse, R16 ;  /* 0x0000000907077224 */ /* 0x080fe200078e0210 */
[C---:B------:R-:W-:Y:S01]  /*1420*/  IADD3 R9, PT, PT, R16.reuse, -R9, RZ ;  /* 0x8000000910097210 */ /* 0x040fe20007ffe0ff */
[----:B------:R-:W-:Y:S02]  /*1430*/  VIADD R21, R16, 0x2 ;  /* 0x0000000210157836 */ /* 0x000fe40000000000 */
[----:B------:R-:W-:Y:S02]  /*1440*/  VIADD R14, R14, 0x80 ;  /* 0x000000800e0e7836 */ /* 0x000fe40000000000 */
[----:B------:R-:W2:Y:S08]  /*1450*/  LDC.64 R10, c[0x0][0x380] ;  /* 0x0000e000ff0a7b82 */ /* 0x000eb00000000a00 */
[----:B------:R-:W3:Y:S01]  /*1460*/  LDC.64 R12, c[0x0][0x3a8] ;  /* 0x0000ea00ff0c7b82 */ /* 0x000ee20000000a00 */
[----:B0-----:R-:W-:-:S07]  /*1470*/  LEA R19, R19, R14, 0x18 ;  /* 0x0000000e13137211 */ /* 0x001fce00078ec0ff */
.L_x_48:
[----:B-1----:R-:W-:Y:S01]  /*1480*/  IADD3 R23, PT, PT, R21, -0x2, RZ ;  /* 0xfffffffe15177810 */ /* 0x002fe20007ffe0ff */
[----:B------:R-:W0:Y:S04]  /*1490*/  LDC.64 R16, c[0x0][0x380] ;  /* 0x0000e000ff107b82 */ /* 0x000e280000000a00 */
[----:B--2---:R-:W-:-:S05]  /*14a0*/  IMAD.WIDE R14, R23, 0x4, R10 ;  /* 0x00000004170e7825 */ /* 0x004fca00078e020a */
[----:B------:R-:W2:Y:S01]  /*14b0*/  LDG.E.CONSTANT R25, desc[UR6][R14.64] ;  /* 0x000000060e197981 */ /* 0x000ea2000c1e9900 */
[----:B------:R-:W-:Y:S01]  /*14c0*/  VIADD R27, R21, 0xffffffff ;  /* 0xffffffff151b7836 */ /* 0x000fe20000000000 */
[----:B------:R-:W-:Y:S02]  /*14d0*/  IADD3 R20, P0, PT, -R3, R23, RZ ;  /* 0x0000001703147210 */ /* 0x000fe40007f1e1ff */
[----:B------:R-:W4:Y:S02]  /*14e0*/  LDG.E.CONSTANT R24, desc[UR6][R14.64+0x4] ;  /* 0x000004060e187981 */ /* 0x000f24000c1e9900 */
[----:B------:R-:W-:Y:S02]  /*14f0*/  LEA.HI.X.SX32 R23, R23, ~R4, 0x1, P0 ;  /* 0x8000000417177211 */ /* 0x000fe400000f0eff */
[----:B-1----:R-:W-:Y:S01]  /*1500*/  ISETP.GE.AND P1, PT, R27, R18, PT ;  /* 0x000000121b00720c */ /* 0x002fe20003f26270 */
[----:B------:R-:W5:Y:S01]  /*1510*/  LDG.E.CONSTANT R22, desc[UR6][R14.64+0x8] ;  /* 0x000008060e167981 */ /* 0x000f62000c1e9900 */
[----:B0-----:R-:W-:-:S04]  /*1520*/  LEA R16, P0, R20, R16, 0x2 ;  /* 0x0000001014107211 */ /* 0x001fc800078010ff */
[----:B------:R-:W-:Y:S02]  /*1530*/  LEA.HI.X R17, R20, R17, R23, 0x2, P0 ;  /* 0x0000001114117211 */ /* 0x000fe400000f1417 */
[----:B------:R-:W-:-:S05]  /*1540*/  ISETP.GE.AND P0, PT, R21, R18, PT ;  /* 0x000000121500720c */ /* 0x000fca0003f06270 */
[----:B------:R-:W4:Y:S01]  /*1550*/  @!P1 LDG.E.CONSTANT R27, desc[UR6][R16.64+0x4] ;  /* 0x00000406101b9981 */ /* 0x000f22000c1e9900 */
[----:B------:R-:W-:-:S05]  /*1560*/  LEA R26, R6, R19, 0x2 ;  /* 0x00000013061a7211 */ /* 0x000fca00078e10ff */
[----:B------:R-:W0:Y:S01]  /*1570*/  LDS R20, [R26] ;  /* 0x000000001a147984 */ /* 0x000e220000000800 */
[----:B--2---:R-:W-:-:S03]  /*1580*/  FADD R23, -R0, R25 ;  /* 0x0000001900177221 */ /* 0x004fc60000000100 */
[----:B------:R-:W5:Y:S01]  /*1590*/  @!P0 LDG.E.CONSTANT R25, desc[UR6][R16.64+0x8] ;  /* 0x0000080610198981 */ /* 0x000f62000c1e9900 */
[----:B------:R-:W-:Y:S02]  /*15a0*/  VIADD R6, R6, 0x1 ;  /* 0x0000000106067836 */ /* 0x000fe40000000000 */
[----:B------:R-:W-:-:S03]  /*15b0*/  FADD R29, |R23|, -RZ ;  /* 0x800000ff171d7221 */ /* 0x000fc60000000200 */
[C---:B------:R-:W-:Y:S02]  /*15c0*/  ISETP.NE.AND P2, PT, R6.reuse, R3, PT ;  /* 0x000000030600720c */ /* 0x040fe40003f45270 */
[----:B------:R1:W-:Y:S02]  /*15d0*/  STS [R26], R29 ;  /* 0x0000001d1a007388 */ /* 0x0003e40000000800 */
[----:B------:R-:W-:Y:S01]  /*15e0*/  SEL R6, R6, RZ, P2 ;  /* 0x000000ff06067207 */ /* 0x000fe20001000000 */
[----:B----4-:R-:W-:-:S03]  /*15f0*/  @!P1 FADD R27, R24, -R27 ;  /* 0x8000001b181b9221 */ /* 0x010fc60000000000 */
[----:B-1----:R-:W-:Y:S01]  /*1600*/  LEA R26, R6, R19, 0x2 ;  /* 0x00000013061a7211 */ /* 0x002fe200078e10ff */
[----:B------:R-:W-:Y:S01]  /*1610*/  @!P1 FADD R2, R2, R27 ;  /* 0x0000001b02029221 */ /* 0x000fe20000000000 */
[----:B------:R-:W-:-:S03]  /*1620*/  VIADD R6, R6, 0x1 ;  /* 0x0000000106067836 */ /* 0x000fc60000000000 */
[----:B------:R-:W-:Y:S02]  /*1630*/  @!P1 FMUL R0, R2, R5 ;  /* 0x0000000502009220 */ /* 0x000fe40000400000 */
[----:B------:R-:W-:Y:S02]  /*1640*/  ISETP.NE.AND P1, PT, R6, R3, PT ;  /* 0x000000030600720c */ /* 0x000fe40003f25270 */
[----:B------:R-:W-:Y:S01]  /*1650*/  FADD R27, -R0, R24 ;  /* 0x00000018001b7221 */ /* 0x000fe20000000100 */
[----:B0-----:R-:W-:Y:S01]  /*1660*/  FADD R23, |R23|, -R20 ;  /* 0x8000001417177221 */ /* 0x001fe20000000200 */
[----:B------:R-:W-:Y:S01]  /*1670*/  SEL R20, R6, RZ, P1 ;  /* 0x000000ff06147207 */ /* 0x000fe20000800000 */
[----:B------:R-:W0:Y:S01]  /*1680*/  LDS R24, [R26] ;  /* 0x000000001a187984 */ /* 0x000e220000000800 */
[----:B------:R-:W-:-:S05]  /*1690*/  FADD R29, |R27|, -RZ ;  /* 0x800000ff1b1d7221 */ /* 0x000fca0000000200 */
[----:B------:R1:W-:Y:S02]  /*16a0*/  STS [R26], R29 ;  /* 0x0000001d1a007388 */ /* 0x0003e40000000800 */
[----:B-1----:R-:W-:Y:S01]  /*16b0*/  IADD3 R29, PT, PT, R21, 0x2, RZ ;  /* 0x00000002151d7810 */ /* 0x002fe20007ffe0ff */
[----:B0-----:R-:W-:Y:S01]  /*16c0*/  FADD R27, |R27|, -R24 ;  /* 0x800000181b1b7221 */ /* 0x001fe20000000200 */
[----:B-----5:R-:W-:-:S04]  /*16d0*/  @!P0 FADD R25, R22, -R25 ;  /* 0x8000001916198221 */ /* 0x020fc80000000000 */
[----:B------:R-:W-:-:S04]  /*16e0*/  @!P0 FADD R2, R2, R25 ;  /* 0x0000001902028221 */ /* 0x000fc80000000000 */
[----:B------:R-:W-:-:S04]  /*16f0*/  @!P0 FMUL R0, R2, R5 ;  /* 0x0000000502008220 */ /* 0x000fc80000400000 */
[----:B------:R-:W-:Y:S01]  /*1700*/  FADD R6, -R0, R22 ;  /* 0x0000001600067221 */ /* 0x000fe20000000100 */
[----:B------:R-:W-:Y:S01]  /*1710*/  FADD R22, R23, R8 ;  /* 0x0000000817167221 */ /* 0x000fe20000000000 */
[----:B------:R-:W-:Y:S01]  /*1720*/  VIADD R23, R21, 0x1 ;  /* 0x0000000115177836 */ /* 0x000fe20000000000 */
[----:B------:R-:W2:Y:S04]  /*1730*/  LDG.E.CONSTANT R8, desc[UR6][R14.64+0xc] ;  /* 0x00000c060e087981 */ /* 0x000ea8000c1e9900 */
[----:B------:R-:W-:-:S13]  /*1740*/  ISETP.GE.AND P1, PT, R23, R18, PT ;  /* 0x000000121700720c */ /* 0x000fda0003f26270 */
[----:B------:R-:W2:Y:S01]  /*1750*/  @!P1 LDG.E.CONSTANT R23, desc[UR6][R16.64+0xc] ;  /* 0x00000c0610179981 */ /* 0x000ea2000c1e9900 */
[----:B------:R-:W-:-:S13]  /*1760*/  ISETP.GE.AND P0, PT, R29, R18, PT ;  /* 0x000000121d00720c */ /* 0x000fda0003f06270 */
[----:B------:R3:W4:Y:S04]  /*1770*/  @!P0 LDG.E.CONSTANT R24, desc[UR6][R14.64+0x10] ;  /* 0x000010060e188981 */ /* 0x000728000c1e9900 */
[----:B------:R0:W4:Y:S01]  /*1780*/  @!P0 LDG.E.CONSTANT R29, desc[UR6][R16.64+0x10] ;  /* 0x00001006101d8981 */ /* 0x000122000c1e9900 */
[C---:B------:R-:W-:Y:S01]  /*1790*/  LEA R26, R20.reuse, R19, 0x2 ;  /* 0x00000013141a7211 */ /* 0x040fe200078e10ff */
[----:B------:R-:W-:Y:S02]  /*17a0*/  VIADD R20, R20, 0x1 ;  /* 0x0000000114147836 */ /* 0x000fe40000000000 */
[----:B------:R-:W-:Y:S02]  /*17b0*/  FADD R28, |R6|, -RZ ;  /* 0x800000ff061c7221 */ /* 0x000fe40000000200 */
[----:B------:R-:W1:Y:S01]  /*17c0*/  LDS R25, [R26] ;  /* 0x000000001a197984 */ /* 0x000e620000000800 */
[----:B------:R-:W-:-:S04]  /*17d0*/  ISETP.NE.AND P2, PT, R20, R3, PT ;  /* 0x000000031400720c */ /* 0x000fc80003f45270 */
[----:B------:R-:W-:Y:S01]  /*17e0*/  SEL R20, R20, RZ, P2 ;  /* 0x000000ff14147207 */ /* 0x000fe20001000000 */
[----:B------:R5:W-:Y:S03]  /*17f0*/  STS [R26], R28 ;  /* 0x0000001c1a007388 */ /* 0x000be60000000800 */
[----:B-----5:R-:W-:-:S05]  /*1800*/  LEA R26, R20, R19, 0x2 ;  /* 0x00000013141a7211 */ /* 0x020fca00078e10ff */
[----:B------:R-:W5:Y:S01]  /*1810*/  LDS R28, [R26] ;  /* 0x000000001a1c7984 */ /* 0x000f620000000800 */
[----:B---3--:R-:W-:-:S04]  /*1820*/  IMAD.WIDE R14, R7, 0x4, R12 ;  /* 0x00000004070e7825 */ /* 0x008fc800078e020c */
[----:B-1----:R-:W-:Y:S01]  /*1830*/  FADD R25, |R6|, -R25 ;  /* 0x8000001906197221 */ /* 0x002fe20000000200 */
[----:B------:R-:W-:-:S04]  /*1840*/  FADD R6, R22, R27 ;  /* 0x0000001b16067221 */ /* 0x000fc80000000000 */
[C---:B------:R-:W-:Y:S01]  /*1850*/  FADD R27, R6.reuse, R25 ;  /* 0x00000019061b7221 */ /* 0x040fe20000000000 */
[----:B------:R-:W-:Y:S01]  /*1860*/  FMUL R25, R6, R5 ;  /* 0x0000000506197220 */ /* 0x000fe20000400000 */
[----:B------:R-:W-:-:S04]  /*1870*/  VIADD R9, R9, 0x4 ;  /* 0x0000000409097836 */ /* 0x000fc80000000000 */
[----:B------:R1:W-:Y:S01]  /*1880*/  STG.E desc[UR6][R14.64+0x4], R25 ;  /* 0x000004190e007986 */ /* 0x0003e2000c101906 */
[----:B------:R-:W-:Y:S02]  /*1890*/  ISETP.NE.AND P2, PT, R9, RZ, PT ;  /* 0x000000ff0900720c */ /* 0x000fe40003f45270 */
[----:B------:R-:W-:Y:S01]  /*18a0*/  IADD3 R6, PT, PT, R20, 0x1, RZ ;  /* 0x0000000114067810 */ /* 0x000fe20007ffe0ff */
[----:B------:R-:W-:Y:S01]  /*18b0*/  VIADD R21, R21, 0x4 ;  /* 0x0000000415157836 */ /* 0x000fe20000000000 */
[----:B------:R-:W-:Y:S01]  /*18c0*/  IADD3 R7, PT, PT, R7, 0x4, RZ ;  /* 0x0000000407077810 */ /* 0x000fe20007ffe0ff */
[----:B--2---:R-:W-:-:S04]  /*18d0*/  @!P1 FADD R23, R8, -R23 ;  /* 0x8000001708179221 */ /* 0x004fc80000000000 */
[----:B------:R-:W-:-:S04]  /*18e0*/  @!P1 FADD R2, R2, R23 ;  /* 0x0000001702029221 */ /* 0x000fc80000000000 */
[----:B------:R-:W-:-:S04]  /*18f0*/  @!P1 FMUL R0, R2, R5 ;  /* 0x0000000502009220 */ /* 0x000fc80000400000 */
[----:B0-----:R-:W-:-:S04]  /*1900*/  FADD R17, -R0, R8 ;  /* 0x0000000800117221 */ /* 0x001fc80000000100 */
[C---:B-----5:R-:W-:Y:S01]  /*1910*/  FADD R28, |R17|.reuse, -R28 ;  /* 0x8000001c111c7221 */ /* 0x060fe20000000200 */
[----:B------:R-:W-:-:S03]  /*1920*/  FADD R16, |R17|, -RZ ;  /* 0x800000ff11107221 */ /* 0x000fc60000000200 */
[C---:B------:R-:W-:Y:S01]  /*1930*/  FADD R8, R27.reuse, R28 ;  /* 0x0000001c1b087221 */ /* 0x040fe20000000000 */
[-C--:B------:R-:W-:Y:S01]  /*1940*/  FMUL R23, R22, R5.reuse ;  /* 0x0000000516177220 */ /* 0x080fe20000400000 */
[-C--:B------:R-:W-:Y:S02]  /*1950*/  FMUL R27, R27, R5.reuse ;  /* 0x000000051b1b7220 */ /* 0x080fe40000400000 */
[----:B------:R-:W-:Y:S01]  /*1960*/  FMUL R17, R8, R5 ;  /* 0x0000000508117220 */ /* 0x000fe20000400000 */
[----:B------:R1:W-:Y:S04]  /*1970*/  STS [R26], R16 ;  /* 0x000000101a007388 */ /* 0x0003e80000000800 */
[----:B------:R1:W-:Y:S04]  /*1980*/  STG.E desc[UR6][R14.64], R23 ;  /* 0x000000170e007986 */ /* 0x0003e8000c101906 */
[----:B------:R1:W-:Y:S04]  /*1990*/  STG.E desc[UR6][R14.64+0x8], R27 ;  /* 0x0000081b0e007986 */ /* 0x0003e8000c101906 */
[----:B------:R1:W-:Y:S01]  /*19a0*/  STG.E desc[UR6][R14.64+0xc], R17 ;  /* 0x00000c110e007986 */ /* 0x0003e2000c101906 */
[----:B----4-:R-:W-:Y:S01]  /*19b0*/  @!P0 FADD R29, R24, -R29 ;  /* 0x8000001d181d8221 */ /* 0x010fe20000000000 */
[----:B------:R-:W-:-:S03]  /*19c0*/  ISETP.NE.AND P1, PT, R6, R3, PT ;  /* 0x000000030600720c */ /* 0x000fc60003f25270 */
[----:B------:R-:W-:Y:S01]  /*19d0*/  @!P0 FADD R2, R2, R29 ;  /* 0x0000001d02028221 */ /* 0x000fe20000000000 */
[----:B------:R-:W-:-:S03]  /*19e0*/  SEL R6, R6, RZ, P1 ;  /* 0x000000ff06067207 */ /* 0x000fc60000800000 */
[----:B------:R-:W-:Y:S01]  /*19f0*/  @!P0 FMUL R0, R2, R5 ;  /* 0x0000000502008220 */ /* 0x000fe20000400000 */
[----:B------:R-:W-:Y:S06]  /*1a00*/  @P2 BRA `(.L_x_48) ;  /* 0xfffffff8009c2947 */ /* 0x000fec000383ffff */
[----:B------:R-:W-:Y:S05]  /*1a10*/  EXIT ;  /* 0x000000000000794d */ /* 0x000fea0003800000 */
.L_x_39:
[----:B------:R-:W-:Y:S02]  /*1a20*/  HFMA2 R17, -RZ, RZ, 0, 1.847743988037109375e-06 ;  /* 0x0000001fff117431 */ /* 0x000fe400000001ff */
[----:B------:R-:W-:Y:S02]  /*1a30*/  IMAD.MOV.U32 R15, RZ, RZ, 0x10 ;  /* 0x00000010ff0f7424 */ /* 0x000fe400078e00ff */
[----:B------:R-:W-:-:S07]  /*1a40*/  IMAD.MOV.U32 R10, RZ, RZ, -0x1 ;  /* 0xffffffffff0a7424 */ /* 0x000fce00078e00ff */
[----:B01----:R-:W-:Y:S05]  /*1a50*/  WARPSYNC.COLLECTIVE R10, `(.L_x_49) ;  /* 0x000000000a087348 */ /* 0x003fea0003c00000 */
[----:B-1----:R1:W2:Y:S02]  /*1a60*/  SHFL.DOWN P1, R13, R0, R15, R17 ;  /* 0x0800000f000d7389 */ /* 0x0022a40000020011 */
[----:B012---:R-:W-:Y:S05]  /*1a70*/  ENDCOLLECTIVE ;  /* 0x000000000000791b */ /* 0x007fea0003800000 */
.L_x_49:
[----:B------:R-:W-:Y:S01]  /*1a80*/  HFMA2 R15, -RZ, RZ, 0, 4.76837158203125e-07 ;  /* 0x00000008ff0f7431 */ /* 0x000fe200000001ff */
[----:B------:R-:W-:-:S05]  /*1a90*/  MOV R9, R13 ;  /* 0x0000000d00097202 */ /* 0x000fca0000000f00 */
[----:B------:R-:W-:-:S04]  /*1aa0*/  FADD R9, R9, R0 ;  /* 0x0000000009097221 */ /* 0x000fc80000000000 */
[----:B------:R-:W-:-:S07]  /*1ab0*/  IMAD.MOV.U32 R0, RZ, RZ, R9 ;  /* 0x000000ffff007224 */ /* 0x000fce00078e0009 */
[----:B------:R-:W-:Y:S05]  /*1ac0*/  WARPSYNC.COLLECTIVE R10, `(.L_x_50) ;  /* 0x000000000a087348 */ /* 0x000fea0003c00000 */
[----:B------:R0:W1:Y:S02]  /*1ad0*/  SHFL.DOWN P1, R13, R0, R15, R17 ;  /* 0x0800000f000d7389 */ /* 0x0000640000020011 */
[----:B01----:R-:W-:Y:S05]  /*1ae0*/  ENDCOLLECTIVE ;  /* 0x000000000000791b */ /* 0x003fea0003800000 */
.L_x_50:
[----:B------:R-:W-:Y:S01]  /*1af0*/  HFMA2 R15, -RZ, RZ, 0, 2.384185791015625e-07 ;  /* 0x00000004ff0f7431 */ /* 0x000fe200000001ff */
[----:B------:R-:W-:-:S05]  /*1b00*/  MOV R2, R13 ;  /* 0x0000000d00027202 */ /* 0x000fca0000000f00 */
[----:B------:R-:W-:-:S04]  /*1b10*/  FADD R2, R9, R2 ;  /* 0x0000000209027221 */ /* 0x000fc80000000000 */
[----:B------:R-:W-:-:S07]  /*1b20*/  IMAD.MOV.U32 R0, RZ, RZ, R2 ;  /* 0x000000ffff007224 */ /* 0x000fce00078e0002 */
[----:B------:R-:W-:Y:S05]  /*1b30*/  WARPSYNC.COLLECTIVE R10, `(.L_x_51) ;  /* 0x000000000a087348 */ /* 0x000fea0003c00000 */
[----:B------:R0:W1:Y:S02]  /*1b40*/  SHFL.DOWN P1, R13, R0, R15, R17 ;  /* 0x0800000f000d7389 */ /* 0x0000640000020011 */
[----:B01----:R-:W-:Y:S05]  /*1b50*/  ENDCOLLECTIVE ;  /* 0x000000000000791b */ /* 0x003fea0003800000 */
.L_x_51:
[----:B------:R-:W-:Y:S01]  /*1b60*/  HFMA2 R15, -RZ, RZ, 0, 1.1920928955078125e-07 ;  /* 0x00000002ff0f7431 */ /* 0x000fe200000001ff */
[----:B------:R-:W-:-:S05]  /*1b70*/  MOV R11, R13 ;  /* 0x0000000d000b7202 */ /* 0x000fca0000000f00 */
[----:B------:R-:W-:-:S04]  /*1b80*/  FADD R11, R2, R11 ;  /* 0x0000000b020b7221 */ /* 0x000fc80000000000 */
[----:B------:R-:W-:-:S07]  /*1b90*/  IMAD.MOV.U32 R0, RZ, RZ, R11 ;  /* 0x000000ffff007224 */ /* 0x000fce00078e000b */
[----:B------:R-:W-:Y:S05]  /*1ba0*/  WARPSYNC.COLLECTIVE R10, `(.L_x_52) ;  /* 0x000000000a087348 */ /* 0x000fea0003c00000 */
[----:B------:R0:W1:Y:S02]  /*1bb0*/  SHFL.DOWN P1, R13, R0, R15, R17 ;  /* 0x0800000f000d7389 */ /* 0x0000640000020011 */
[----:B01----:R-:W-:Y:S05]  /*1bc0*/  ENDCOLLECTIVE ;  /* 0x000000000000791b */ /* 0x003fea0003800000 */
.L_x_52:
[----:B------:R-:W-:Y:S01]  /*1bd0*/  HFMA2 R15, -RZ, RZ, 0, 5.9604644775390625e-08 ;  /* 0x00000001ff0f7431 */ /* 0x000fe200000001ff */
[----:B------:R-:W-:-:S05]  /*1be0*/  MOV R8, R13 ;  /* 0x0000000d00087202 */ /* 0x000fca0000000f00 */
[----:B------:R-:W-:-:S04]  /*1bf0*/  FADD R8, R11, R8 ;  /* 0x000000080b087221 */ /* 0x000fc80000000000 */
[----:B------:R-:W-:-:S07]  /*1c00*/  IMAD.MOV.U32 R0, RZ, RZ, R8 ;  /* 0x000000ffff007224 */ /* 0x000fce00078e0008 */
[----:B------:R-:W-:Y:S05]  /*1c10*/  WARPSYNC.COLLECTIVE R10, `(.L_x_53) ;  /* 0x000000000a087348 */ /* 0x000fea0003c00000 */
[----:B------:R0:W1:Y:S02]  /*1c20*/  SHFL.DOWN P1, R13, R0, R15, R17 ;  /* 0x0800000f000d7389 */ /* 0x0000640000020011 */
[----:B01----:R-:W-:Y:S05]  /*1c30*/  ENDCOLLECTIVE ;  /* 0x000000000000791b */ /* 0x003fea0003800000 */
.L_x_53:
[----:B------:R-:W-:Y:S05]  /*1c40*/  BRA `(.L_x_54) ;  /* 0xffffffe800807947 */ /* 0x000fea000383ffff */
        .weak           $__internal_1_$__cuda_sm20_rcp_rn_f32_slowpath
        .type           $__internal_1_$__cuda_sm20_rcp_rn_f32_slowpath,@function
        .size           $__internal_1_$__cuda_sm20_rcp_rn_f32_slowpath,(.L_x_60 - $__internal_1_$__cuda_sm20_rcp_rn_f32_slowpath)
$__internal_1_$__cuda_sm20_rcp_rn_f32_slowpath:
        /* <DEDUP_REMOVED lines=15> */
.L_x_55:
[----:B------:R-:W-:-:S04]  /*1d40*/  IADD3 R9, PT, PT, R5, -0xfd, RZ ;  /* 0xffffff0305097810 */ /* 0x000fc80007ffe0ff */
[----:B------:R-:W-:-:S13]  /*1d50*/  ISETP.GT.U32.AND P0, PT, R9, 0x1, PT ;  /* 0x000000010900780c */ /* 0x000fda0003f04070 */
[----:B------:R-:W-:Y:S05]  /*1d60*/  @P0 BRA `(.L_x_57) ;  /* 0x0000000000780947 */ /* 0x000fea0003800000 */
[----:B------:R-:W-:Y:S02]  /*1d70*/  LOP3.LUT R10, R0, 0x7fffff, RZ, 0xc0, !PT ;  /* 0x007fffff000a7812 */ /* 0x000fe400078ec0ff */
[----:B------:R-:W-:Y:S02]  /*1d80*/  MOV R14, 0x3 ;  /* 0x00000003000e7802 */ /* 0x000fe40000000f00 */
[----:B------:R-:W-:Y:S02]  /*1d90*/  LOP3.LUT R10, R10, 0x3f800000, RZ, 0xfc, !PT ;  /* 0x3f8000000a0a7812 */ /* 0x000fe400078efcff */
[----:B------:R-:W-:Y:S02]  /*1da0*/  SHF.L.U32 R15, R14, R9, RZ ;  /* 0x000000090e0f7219 */ /* 0x000fe400000006ff */
[----:B------:R-:W0:Y:S01]  /*1db0*/  MUFU.RCP R11, R10 ;  /* 0x0000000a000b7308 */ /* 0x000e220000001000 */
[----:B------:R-:W-:Y:S01]  /*1dc0*/  IADD3 R5, PT, PT, R5, -0xfc, RZ ;  /* 0xffffff0405057810 */ /* 0x000fe20007ffe0ff */
        /* <DEDUP_REMOVED lines=8> */
[----:B------:R-:W-:Y:S02]  /*1e50*/  LOP3.LUT R10, R15, R12, RZ, 0xc0, !PT ;  /* 0x0000000c0f0a7212 */ /* 0x000fe400078ec0ff */
[----:B------:R-:W-:Y:S01]  /*1e60*/  SHF.R.U32.HI R5, RZ, R5, R12 ;  /* 0x00000005ff057219 */ /* 0x000fe2000001160c */
[----:B------:R-:W-:Y:S01]  /*1e70*/  IMAD.MOV R11, RZ, RZ, -R11 ;  /* 0x000000ffff0b7224 */ /* 0x000fe200078e0a0b */
[----:B------:R-:W-:-:S04]  /*1e80*/  SHF.R.U32.HI R10, RZ, R9, R10 ;  /* 0x00000009ff0a7219 */ /* 0x000fc8000001160a */
[----:B------:R-:W-:Y:S02]  /*1e90*/  LOP3.LUT P1, RZ, R11, R9, R12, 0xf8, !PT ;  /* 0x000000090bff7212 */ /* 0x000fe4000782f80c */
[C---:B------:R-:W-:Y:S02]  /*1ea0*/  LOP3.LUT P0, RZ, R10.reuse, 0x1, RZ, 0xc0, !PT ;  /* 0x000000010aff7812 */ /* 0x040fe4000780c0ff */
[----:B------:R-:W-:-:S04]  /*1eb0*/  LOP3.LUT P2, RZ, R10, 0x2, RZ, 0xc0, !PT ;  /* 0x000000020aff7812 */ /* 0x000fc8000784c0ff */
[----:B------:R-:W-:Y:S02]  /*1ec0*/  PLOP3.LUT P0, PT, P0, P1, P2, 0xe0, 0x0 ;  /* 0x000000000000781c */ /* 0x000fe40000703c20 */
[----:B------:R-:W-:Y:S02]  /*1ed0*/  LOP3.LUT P1, RZ, R0, 0x7fffff, RZ, 0xc0, !PT ;  /* 0x007fffff00ff7812 */ /* 0x000fe4000782c0ff */
[----:B------:R-:W-:-:S04]  /*1ee0*/  SEL R9, RZ, 0x1, !P0 ;  /* 0x00000001ff097807 */ /* 0x000fc80004000000 */
[----:B------:R-:W-:-:S04]  /*1ef0*/  IADD3 R9, PT, PT, -R9, RZ, RZ ;  /* 0x000000ff09097210 */ /* 0x000fc80007ffe1ff */
[----:B------:R-:W-:-:S13]  /*1f00*/  ISETP.GE.AND P0, PT, R9, RZ, PT ;  /* 0x000000ff0900720c */ /* 0x000fda0003f06270 */
[----:B------:R-:W-:-:S05]  /*1f10*/  @!P0 VIADD R5, R5, 0x1 ;  /* 0x0000000105058836 */ /* 0x000fca0000000000 */
[----:B------:R-:W-:-:S04]  /*1f20*/  @!P1 SHF.L.U32 R5, R5, 0x1, RZ ;  /* 0x0000000105059819 */ /* 0x000fc800000006ff */
[----:B------:R-:W-:Y:S01]  /*1f30*/  LOP3.LUT R5, R5, 0x80000000, R0, 0xf8, !PT ;  /* 0x8000000005057812 */ /* 0x000fe200078ef800 */
[----:B------:R-:W-:Y:S06]  /*1f40*/  BRA `(.L_x_56) ;  /* 0x0000000000047947 */ /* 0x000fec0003800000 */
.L_x_57:
[----:B------:R0:W1:Y:S02]  /*1f50*/  MUFU.RCP R5, R0 ;  /* 0x0000000000057308 */ /* 0x0000640000001000 */
.L_x_56:
[----:B------:R-:W-:-:S04]  /*1f60*/  HFMA2 R9, -RZ, RZ, 0, 0 ;  /* 0x00000000ff097431 */ /* 0x000fc800000001ff */
[----:B0123--:R-:W-:Y:S05]  /*1f70*/  RET.REL.NODEC R8 `(mean_ad_batch_f32) ;  /* 0xffffffe008207950 */ /* 0x00ffea0003c3ffff */
.L_x_58:
        /* <DEDUP_REMOVED lines=16> */
.L_x_60:


//--------------------- .nv.shared.mean_ad_many_series_one_param_f32 --------------------------
	.section	.nv.shared.mean_ad_many_series_one_param_f32,"aw",@nobits
	.sectionflags	@""
	.align	16
	.zero		1024


//--------------------- .nv.shared.reserved.0     --------------------------
	.section	.nv.shared.reserved.0,"aw",@nobits
	.weak		__nv_reservedSMEM_offset_0_alias
	.size		__nv_reservedSMEM_offset_0_alias, 0, 64
	.other		__nv_reservedSMEM_offset_0_alias,@"STO_CUDA_RESERVED_SHARED STV_DEFAULT"
__nv_reservedSMEM_offset_0_alias:
	.zero		0
	.zero		64


//--------------------- .nv.shared.mean_ad_batch_f32 --------------------------
	.section	.nv.shared.mean_ad_batch_f32,"aw",@nobits
	.sectionflags	@""
	.align	16
.nv.shared.mean_ad_batch_f32:
	.zero		1152


//--------------------- .nv.constant0.mean_ad_many_series_one_param_f32 --------------------------
	.section	.nv.constant0.mean_ad_many_series_one_param_f32,"a",@progbits
	.sectionflags	@""
	.align	4
.nv.constant0.mean_ad_many_series_one_param_f32:
	.zero		936


//--------------------- .nv.constant0.mean_ad_batch_f32 --------------------------
	.section	.nv.constant0.mean_ad_batch_f32,"a",@progbits
	.sectionflags	@""
	.align	4
.nv.constant0.mean_ad_batch_f32:
	.zero		944


//--------------------- SYMBOLS --------------------------

	.type		.nv.reservedSmem.offset0,@object
	.size		.nv.reservedSmem.offset0,0x4
	.type		.nv.reservedSmem.cap,@object
	.size		.nv.reservedSmem.cap,0x4
